// auto-generated by cutlass_sweep.conv — config: {"arch": "sm_90", "cluster_m": 2, "cluster_n": 1, "conv_kind": "dgrad", "dtype": "fp16", "ndim": 2, "tile_k": 32, "tile_m": 256, "tile_n": 128}
#include "cutlass/cutlass.h"
#include "cute/tensor.hpp"
#include "cutlass/kernel_hardware_info.hpp"
#include "cutlass/conv/convolution.h"
#include "cutlass/conv/dispatch_policy.hpp"
#include "cutlass/conv/collective/collective_builder.hpp"
#include "cutlass/conv/kernel/conv_universal.hpp"
#include "cutlass/conv/device/conv_universal_adapter.hpp"
#include "cutlass/epilogue/collective/collective_builder.hpp"

using namespace cute;
using Elem = cutlass::half_t;
using Acc  = float;
using LayoutAB = cutlass::layout::TensorNHWC;
using LayoutC  = cutlass::layout::TensorNHWC;
constexpr auto ConvOp = cutlass::conv::Operator::kDgrad;
using TileShape    = Shape<_256, _128, Shape<_32>>;
using ClusterShape = Shape<_2, _1, _1>;

using CollectiveEpilogue = typename cutlass::epilogue::collective::CollectiveBuilder<
    cutlass::arch::Sm90, cutlass::arch::OpClassTensorOp,
    TileShape, ClusterShape,
    cutlass::epilogue::collective::EpilogueTileAuto,
    Acc, Acc,
    Elem, LayoutC, 128 / cutlass::sizeof_bits<Elem>::value,
    Elem, LayoutC, 128 / cutlass::sizeof_bits<Elem>::value,
    cutlass::epilogue::collective::EpilogueScheduleAuto
  >::CollectiveOp;

using CollectiveMainloop = typename cutlass::conv::collective::CollectiveBuilder<
    cutlass::arch::Sm90, cutlass::arch::OpClassTensorOp, ConvOp,
    Elem, LayoutAB, 128 / cutlass::sizeof_bits<Elem>::value,
    Elem, LayoutAB, 128 / cutlass::sizeof_bits<Elem>::value,
    Acc,
    TileShape, ClusterShape,
    cutlass::conv::collective::StageCountAutoCarveout<
        static_cast<int>(sizeof(typename CollectiveEpilogue::SharedStorage))>,
    cutlass::conv::collective::KernelScheduleAuto
  >::CollectiveOp;

using ProblemShape = cutlass::conv::ConvProblemShape<
    ConvOp, CollectiveMainloop::DispatchPolicy::NumSpatialDimensions>;
using ConvKernel = cutlass::conv::kernel::ConvUniversal<
    ProblemShape, CollectiveMainloop, CollectiveEpilogue>;
using Conv = cutlass::conv::device::ConvUniversalAdapter<ConvKernel>;

auto* _anchor = &cutlass::device_kernel<ConvKernel>;


// ===== COMPILED SASS (sm_90a) =====

	.target	sm_90a

	.elftype	@"ET_EXEC"


//--------------------- .note.nv.tkinfo           --------------------------
	.section	.note.nv.tkinfo,"",@"SHT_NOTE"
	.sectionflags	@"SHF_NOTE_NV_TKINFO"
	.tkinfo
        /*0018*/ 	.word	0x00000002
        /*0030*/ 	.string	""
        /*0030*/ 	.string	"ptxas"
        /*0030*/ 	.string	"Cuda compilation tools, release 13.0, V13.0.88"
        /*0030*/ 	.string	"Build cuda_13.0.r13.0/compiler.36424714_0"
        /*0030*/ 	.string	"-arch sm_90a -m 64 "



//--------------------- .note.nv.cuinfo           --------------------------
	.section	.note.nv.cuinfo,"",@"SHT_NOTE"
	.sectionflags	@"SHF_NOTE_NV_CUINFO"
        /*0018*/ 	.short	0x0002
        /*001a*/ 	.short	0x005a
        /*001c*/ 	.short	0x0082
	.zero		2


//--------------------- .nv.info                  --------------------------
	.section	.nv.info,"",@"SHT_CUDA_INFO"
	.align	4


	//----- nvinfo : EIATTR_REGCOUNT
	.align		4
        /*0000*/ 	.byte	0x04, 0x2f
        /*0002*/ 	.short	(.L_12 - .L_11)
	.align		4
.L_11:
        /*0004*/ 	.word	index@(_ZN7cutlass13device_kernelINS_4conv6kernel13ConvUniversalINS1_16ConvProblemShapeILNS1_8OperatorE1ELi2EEENS1_10collective14CollectiveConvINS1_46MainloopSm90TmaGmmaWarpSpecializedImplicitGemmILS5_1ELi9ELi2EN4cute5tupleIJNSA_1CILi2EEENSC_ILi1EEESE_EEENS1_36KernelImplicitTmaWarpSpecializedSm90ELi1EEENSB_IJNSC_ILi256EEENSC_ILi128EEENSB_IJNSC_ILi32EEEEEEEEENS_6half_tESN_NSA_8TiledMMAINSA_8MMA_AtomIJNSA_4SM904GMMA26MMA_64x128x16_F32F16F16_SSILNSR_5MajorE0ELST_1ELNSR_7ScaleInE1ELSU_1EEEEEENSA_6LayoutINSB_IJSE_SE_SE_EEENSB_IJNSC_ILi0EEESZ_SZ_EEEEENSB_IJNSA_10UnderscoreES12_S12_EEEEENS7_6detail26Sm90ImplicitGemmTileTraitsINSA_20SM90_TMA_LOAD_IM2COLENSA_14ComposedLayoutINSA_7SwizzleILi2ELi4ELi3EEENSA_18smem_ptr_flag_bitsILi16EEENSX_INSB_IJNSB_IJNSC_ILi8EEESK_EEENSB_IJSK_SE_EEENSB_IJSE_NSC_ILi9EEEEEEEEENSB_IJNSB_IJSK_SI_EEENSB_IJSE_SZ_EEENSB_IJSZ_NSC_ILi8192EEEEEEEEEEEEEvEENS16_INSA_23SM90_TMA_LOAD_MULTICASTENS18_INS19_ILi3ELi4ELi3EEES1C_NSX_INSB_IJNSB_IJNSC_ILi64EEESD_EEENSB_IJS1D_NSC_ILi4EEEEEES1H_EEENSB_IJNSB_IJSE_NSC_ILi2048EEEEEENSB_IJS1T_NSC_ILi512EEEEEENSB_IJSZ_NSC_ILi4096EEEEEEEEEEEEEvEEEENS_8epilogue10collective6detail29Sm90TmaWarpSpecializedAdapterINS2A_15DefaultEpilogueISN_NSB_IJNSB_IJlllEEESE_SZ_EEES2F_NS29_6thread17LinearCombinationISN_Li1EffLNS2G_9ScaleType4KindE0ELNS_15FloatRoundStyleE2ESN_EENS_4gemm15EpilogueDefaultEEEEEvvEEEEvNT_6ParamsE)
        /*0008*/ 	.word	0x000000ff


	//----- nvinfo : EIATTR_FRAME_SIZE
	.align		4
.L_12:
        /*000c*/ 	.byte	0x04, 0x11
        /*000e*/ 	.short	(.L_14 - .L_13)
	.align		4
.L_13:
        /*0010*/ 	.word	index@(_ZN7cutlass13device_kernelINS_4conv6kernel13ConvUniversalINS1_16ConvProblemShapeILNS1_8OperatorE1ELi2EEENS1_10collective14CollectiveConvINS1_46MainloopSm90TmaGmmaWarpSpecializedImplicitGemmILS5_1ELi9ELi2EN4cute5tupleIJNSA_1CILi2EEENSC_ILi1EEESE_EEENS1_36KernelImplicitTmaWarpSpecializedSm90ELi1EEENSB_IJNSC_ILi256EEENSC_ILi128EEENSB_IJNSC_ILi32EEEEEEEEENS_6half_tESN_NSA_8TiledMMAINSA_8MMA_AtomIJNSA_4SM904GMMA26MMA_64x128x16_F32F16F16_SSILNSR_5MajorE0ELST_1ELNSR_7ScaleInE1ELSU_1EEEEEENSA_6LayoutINSB_IJSE_SE_SE_EEENSB_IJNSC_ILi0EEESZ_SZ_EEEEENSB_IJNSA_10UnderscoreES12_S12_EEEEENS7_6detail26Sm90ImplicitGemmTileTraitsINSA_20SM90_TMA_LOAD_IM2COLENSA_14ComposedLayoutINSA_7SwizzleILi2ELi4ELi3EEENSA_18smem_ptr_flag_bitsILi16EEENSX_INSB_IJNSB_IJNSC_ILi8EEESK_EEENSB_IJSK_SE_EEENSB_IJSE_NSC_ILi9EEEEEEEEENSB_IJNSB_IJSK_SI_EEENSB_IJSE_SZ_EEENSB_IJSZ_NSC_ILi8192EEEEEEEEEEEEEvEENS16_INSA_23SM90_TMA_LOAD_MULTICASTENS18_INS19_ILi3ELi4ELi3EEES1C_NSX_INSB_IJNSB_IJNSC_ILi64EEESD_EEENSB_IJS1D_NSC_ILi4EEEEEES1H_EEENSB_IJNSB_IJSE_NSC_ILi2048EEEEEENSB_IJS1T_NSC_ILi512EEEEEENSB_IJSZ_NSC_ILi4096EEEEEEEEEEEEEvEEEENS_8epilogue10collective6detail29Sm90TmaWarpSpecializedAdapterINS2A_15DefaultEpilogueISN_NSB_IJNSB_IJlllEEESE_SZ_EEES2F_NS29_6thread17LinearCombinationISN_Li1EffLNS2G_9ScaleType4KindE0ELNS_15FloatRoundStyleE2ESN_EENS_4gemm15EpilogueDefaultEEEEEvvEEEEvNT_6ParamsE)
        /*0014*/ 	.word	0x00000270


	//----- nvinfo : EIATTR_MIN_STACK_SIZE
	.align		4
.L_14:
        /*0018*/ 	.byte	0x04, 0x12
        /*001a*/ 	.short	(.L_16 - .L_15)
	.align		4
.L_15:
        /*001c*/ 	.word	index@(_ZN7cutlass13device_kernelINS_4conv6kernel13ConvUniversalINS1_16ConvProblemShapeILNS1_8OperatorE1ELi2EEENS1_10collective14CollectiveConvINS1_46MainloopSm90TmaGmmaWarpSpecializedImplicitGemmILS5_1ELi9ELi2EN4cute5tupleIJNSA_1CILi2EEENSC_ILi1EEESE_EEENS1_36KernelImplicitTmaWarpSpecializedSm90ELi1EEENSB_IJNSC_ILi256EEENSC_ILi128EEENSB_IJNSC_ILi32EEEEEEEEENS_6half_tESN_NSA_8TiledMMAINSA_8MMA_AtomIJNSA_4SM904GMMA26MMA_64x128x16_F32F16F16_SSILNSR_5MajorE0ELST_1ELNSR_7ScaleInE1ELSU_1EEEEEENSA_6LayoutINSB_IJSE_SE_SE_EEENSB_IJNSC_ILi0EEESZ_SZ_EEEEENSB_IJNSA_10UnderscoreES12_S12_EEEEENS7_6detail26Sm90ImplicitGemmTileTraitsINSA_20SM90_TMA_LOAD_IM2COLENSA_14ComposedLayoutINSA_7SwizzleILi2ELi4ELi3EEENSA_18smem_ptr_flag_bitsILi16EEENSX_INSB_IJNSB_IJNSC_ILi8EEESK_EEENSB_IJSK_SE_EEENSB_IJSE_NSC_ILi9EEEEEEEEENSB_IJNSB_IJSK_SI_EEENSB_IJSE_SZ_EEENSB_IJSZ_NSC_ILi8192EEEEEEEEEEEEEvEENS16_INSA_23SM90_TMA_LOAD_MULTICASTENS18_INS19_ILi3ELi4ELi3EEES1C_NSX_INSB_IJNSB_IJNSC_ILi64EEESD_EEENSB_IJS1D_NSC_ILi4EEEEEES1H_EEENSB_IJNSB_IJSE_NSC_ILi2048EEEEEENSB_IJS1T_NSC_ILi512EEEEEENSB_IJSZ_NSC_ILi4096EEEEEEEEEEEEEvEEEENS_8epilogue10collective6detail29Sm90TmaWarpSpecializedAdapterINS2A_15DefaultEpilogueISN_NSB_IJNSB_IJlllEEESE_SZ_EEES2F_NS29_6thread17LinearCombinationISN_Li1EffLNS2G_9ScaleType4KindE0ELNS_15FloatRoundStyleE2ESN_EENS_4gemm15EpilogueDefaultEEEEEvvEEEEvNT_6ParamsE)
        /*0020*/ 	.word	0x00000270
.L_16:


//--------------------- .nv.compat                --------------------------
	.section	.nv.compat,"",@"SHT_CUDA_COMPAT_INFO"
	.align	4
        /*0000*/ 	.byte	0x02, 0x09, 0x01, 0x00, 0x02, 0x02, 0x04, 0x00, 0x02, 0x05, 0x05, 0x00, 0x03, 0x07, 0x01, 0x01
        /*0010*/ 	.byte	0x02, 0x03, 0x01, 0x00, 0x02, 0x06, 0x01, 0x00, 0x04, 0x0b, 0x08, 0x00, 0x00, 0x00, 0x00, 0x00
        /*0020*/ 	.byte	0x00, 0x00, 0x00, 0x00


//--------------------- .nv.info._ZN7cutlass13device_kernelINS_4conv6kernel13ConvUniversalINS1_16ConvProblemShapeILNS1_8OperatorE1ELi2EEENS1_10collective14CollectiveConvINS1_46MainloopSm90TmaGmmaWarpSpecializedImplicitGemmILS5_1ELi9ELi2EN4cute5tupleIJNSA_1CILi2EEENSC_ILi1EEESE_EEENS1_36KernelImplicitTmaWarpSpecializedSm90ELi1EEENSB_IJNSC_ILi256EEENSC_ILi128EEENSB_IJNSC_ILi32EEEEEEEEENS_6half_tESN_NSA_8TiledMMAINSA_8MMA_AtomIJNSA_4SM904GMMA26MMA_64x128x16_F32F16F16_SSILNSR_5MajorE0ELST_1ELNSR_7ScaleInE1ELSU_1EEEEEENSA_6LayoutINSB_IJSE_SE_SE_EEENSB_IJNSC_ILi0EEESZ_SZ_EEEEENSB_IJNSA_10UnderscoreES12_S12_EEEEENS7_6detail26Sm90ImplicitGemmTileTraitsINSA_20SM90_TMA_LOAD_IM2COLENSA_14ComposedLayoutINSA_7SwizzleILi2ELi4ELi3EEENSA_18smem_ptr_flag_bitsILi16EEENSX_INSB_IJNSB_IJNSC_ILi8EEESK_EEENSB_IJSK_SE_EEENSB_IJSE_NSC_ILi9EEEEEEEEENSB_IJNSB_IJSK_SI_EEENSB_IJSE_SZ_EEENSB_IJSZ_NSC_ILi8192EEEEEEEEEEEEEvEENS16_INSA_23SM90_TMA_LOAD_MULTICASTENS18_INS19_ILi3ELi4ELi3EEES1C_NSX_INSB_IJNSB_IJNSC_ILi64EEESD_EEENSB_IJS1D_NSC_ILi4EEEEEES1H_EEENSB_IJNSB_IJSE_NSC_ILi2048EEEEEENSB_IJS1T_NSC_ILi512EEEEEENSB_IJSZ_NSC_ILi4096EEEEEEEEEEEEEvEEEENS_8epilogue10collective6detail29Sm90TmaWarpSpecializedAdapterINS2A_15DefaultEpilogueISN_NSB_IJNSB_IJlllEEESE_SZ_EEES2F_NS29_6thread17LinearCombinationISN_Li1EffLNS2G_9ScaleType4KindE0ELNS_15FloatRoundStyleE2ESN_EENS_4gemm15EpilogueDefaultEEEEEvvEEEEvNT_6ParamsE --------------------------
	.section	.nv.info._ZN7cutlass13device_kernelINS_4conv6kernel13ConvUniversalINS1_16ConvProblemShapeILNS1_8OperatorE1ELi2EEENS1_10collective14CollectiveConvINS1_46MainloopSm90TmaGmmaWarpSpecializedImplicitGemmILS5_1ELi9ELi2EN4cute5tupleIJNSA_1CILi2EEENSC_ILi1EEESE_EEENS1_36KernelImplicitTmaWarpSpecializedSm90ELi1EEENSB_IJNSC_ILi256EEENSC_ILi128EEENSB_IJNSC_ILi32EEEEEEEEENS_6half_tESN_NSA_8TiledMMAINSA_8MMA_AtomIJNSA_4SM904GMMA26MMA_64x128x16_F32F16F16_SSILNSR_5MajorE0ELST_1ELNSR_7ScaleInE1ELSU_1EEEEEENSA_6LayoutINSB_IJSE_SE_SE_EEENSB_IJNSC_ILi0EEESZ_SZ_EEEEENSB_IJNSA_10UnderscoreES12_S12_EEEEENS7_6detail26Sm90ImplicitGemmTileTraitsINSA_20SM90_TMA_LOAD_IM2COLENSA_14ComposedLayoutINSA_7SwizzleILi2ELi4ELi3EEENSA_18smem_ptr_flag_bitsILi16EEENSX_INSB_IJNSB_IJNSC_ILi8EEESK_EEENSB_IJSK_SE_EEENSB_IJSE_NSC_ILi9EEEEEEEEENSB_IJNSB_IJSK_SI_EEENSB_IJSE_SZ_EEENSB_IJSZ_NSC_ILi8192EEEEEEEEEEEEEvEENS16_INSA_23SM90_TMA_LOAD_MULTICASTENS18_INS19_ILi3ELi4ELi3EEES1C_NSX_INSB_IJNSB_IJNSC_ILi64EEESD_EEENSB_IJS1D_NSC_ILi4EEEEEES1H_EEENSB_IJNSB_IJSE_NSC_ILi2048EEEEEENSB_IJS1T_NSC_ILi512EEEEEENSB_IJSZ_NSC_ILi4096EEEEEEEEEEEEEvEEEENS_8epilogue10collective6detail29Sm90TmaWarpSpecializedAdapterINS2A_15DefaultEpilogueISN_NSB_IJNSB_IJlllEEESE_SZ_EEES2F_NS29_6thread17LinearCombinationISN_Li1EffLNS2G_9ScaleType4KindE0ELNS_15FloatRoundStyleE2ESN_EENS_4gemm15EpilogueDefaultEEEEEvvEEEEvNT_6ParamsE,"",@"SHT_CUDA_INFO"
	.sectionflags	@""
	.align	4


	//----- nvinfo : EIATTR_CUDA_API_VERSION
	.align		4
        /*0000*/ 	.byte	0x04, 0x37
        /*0002*/ 	.short	(.L_18 - .L_17)
.L_17:
        /*0004*/ 	.word	0x00000082


	//----- nvinfo : EIATTR_KPARAM_INFO
	.align		4
.L_18:
        /*0008*/ 	.byte	0x04, 0x17
        /*000a*/ 	.short	(.L_20 - .L_19)
.L_19:
        /*000c*/ 	.word	0x00000000
        /*0010*/ 	.short	0x0000
        /*0012*/ 	.short	0x0070
        /*0014*/ 	.byte	0x00, 0xf0, 0x01, 0x0e


	//----- nvinfo : EIATTR_SPARSE_MMA_MASK
	.align		4
.L_20:
        /*0018*/ 	.byte	0x03, 0x50
        /*001a*/ 	.short	0x0000


	//----- nvinfo : EIATTR_MAXREG_COUNT
	.align		4
        /*001c*/ 	.byte	0x03, 0x1b
        /*001e*/ 	.short	0x00ff


	//----- nvinfo : EIATTR_NUM_BARRIERS
	.align		4
        /*0020*/ 	.byte	0x02, 0x4c
        /*0022*/ 	.byte	0x01
	.zero		1


	//----- nvinfo : EIATTR_ANNOTATIONS
	.align		4
        /*0024*/ 	.byte	0x04, 0x55
        /*0026*/ 	.short	(.L_22 - .L_21)


	//   ....[0]....
.L_21:
        /*0028*/ 	.word	0x00000001
        /*002c*/ 	.byte	0x80, 0x0b, 0x00, 0x00, 0x01, 0x00, 0x00, 0x00, 0xc0, 0x0b, 0x00, 0x00, 0x01, 0x00, 0x00, 0x00
        /* <DEDUP_REMOVED lines=210> */
        /*0d5c*/ 	.byte	0x50, 0xfe, 0x00, 0x00


	//----- nvinfo : EIATTR_MERCURY_ISA_VERSION
	.align		4
.L_22:
        /*0d60*/ 	.byte	0x03, 0x5f
        /*0d62*/ 	.short	0x0101


	//----- nvinfo : EIATTR_COOP_GROUP_MASK_REGIDS
	.align		4
        /*0d64*/ 	.byte	0x04, 0x29
        /*0d66*/ 	.short	(.L_24 - .L_23)


	//   ....[0]....
.L_23:
        /*0d68*/ 	.word	0xffffffff


	//   ....[1]....
        /*0d6c*/ 	.word	0xffffffff


	//   ....[2]....
        /*0d70*/ 	.word	0xffffffff


	//   ....[3]....
        /*0d74*/ 	.word	0xffffffff


	//----- nvinfo : EIATTR_COOP_GROUP_INSTR_OFFSETS
	.align		4
.L_24:
        /*0d78*/ 	.byte	0x04, 0x28
        /*0d7a*/ 	.short	(.L_26 - .L_25)


	//   ....[0]....
.L_25:
        /*0d7c*/ 	.word	0x00000080


	//   ....[1]....
        /*0d80*/ 	.word	0x00000090


	//   ....[2]....
        /*0d84*/ 	.word	0x000001b0


	//   ....[3]....
        /*0d88*/ 	.word	0x000007a0


	//----- nvinfo : EIATTR_MBARRIER_INSTR_OFFSETS
	.align		4
.L_26:
        /*0d8c*/ 	.byte	0x04, 0x39
        /*0d8e*/ 	.short	(.L_28 - .L_27)


	//   ....[0]....
.L_27:
        /*0d90*/ 	.word	0x000003e0
        /*0d94*/ 	.word	0x000000ff
        /*0d98*/ 	.word	0x00036000
        /*0d9c*/ 	.short	0x0100
        /*0d9e*/ 	.byte	0x0a
	.zero		1


	//   ....[1]....
        /*0da0*/ 	.word	0x000003f0
        /*0da4*/ 	.word	0x000000ff
        /*0da8*/ 	.word	0x00036048
        /*0dac*/ 	.short	0x0100
        /*0dae*/ 	.byte	0x0a
	.zero		1


	//   ....[2]....
        /*0db0*/ 	.word	0x00000400
        /*0db4*/ 	.word	0x000000ff
        /*0db8*/ 	.word	0x00036008
        /*0dbc*/ 	.short	0x0100
        /*0dbe*/ 	.byte	0x0a
	.zero		1


	//   ....[3]....
        /*0dc0*/ 	.word	0x00000410
        /*0dc4*/ 	.word	0x000000ff
        /*0dc8*/ 	.word	0x00036050
        /*0dcc*/ 	.short	0x0100
        /*0dce*/ 	.byte	0x0a
	.zero		1


	//   ....[4]....
        /*0dd0*/ 	.word	0x00000420
        /*0dd4*/ 	.word	0x000000ff
        /*0dd8*/ 	.word	0x00036010
        /*0ddc*/ 	.short	0x0100
        /*0dde*/ 	.byte	0x0a
	.zero		1


	//   ....[5]....
        /*0de0*/ 	.word	0x00000430
        /*0de4*/ 	.word	0x000000ff
        /*0de8*/ 	.word	0x00036058
        /*0dec*/ 	.short	0x0100
        /*0dee*/ 	.byte	0x0a
	.zero		1


	//   ....[6]....
        /*0df0*/ 	.word	0x00000440
        /*0df4*/ 	.word	0x000000ff
        /*0df8*/ 	.word	0x00036018
        /*0dfc*/ 	.short	0x0100
        /*0dfe*/ 	.byte	0x0a
	.zero		1


	//   ....[7]....
        /*0e00*/ 	.word	0x00000450
        /*0e04*/ 	.word	0x000000ff
        /*0e08*/ 	.word	0x00036060
        /*0e0c*/ 	.short	0x0100
        /*0e0e*/ 	.byte	0x0a
	.zero		1


	//   ....[8]....
        /*0e10*/ 	.word	0x00000460
        /*0e14*/ 	.word	0x000000ff
        /*0e18*/ 	.word	0x00036020
        /*0e1c*/ 	.short	0x0100
        /*0e1e*/ 	.byte	0x0a
	.zero		1


	//   ....[9]....
        /*0e20*/ 	.word	0x00000470
        /*0e24*/ 	.word	0x000000ff
        /*0e28*/ 	.word	0x00036068
        /*0e2c*/ 	.short	0x0100
        /*0e2e*/ 	.byte	0x0a
	.zero		1


	//   ....[10]....
        /*0e30*/ 	.word	0x00000480
        /*0e34*/ 	.word	0x000000ff
        /*0e38*/ 	.word	0x00036028
        /*0e3c*/ 	.short	0x0100
        /*0e3e*/ 	.byte	0x0a
	.zero		1


	//   ....[11]....
        /*0e40*/ 	.word	0x00000490
        /*0e44*/ 	.word	0x000000ff
        /*0e48*/ 	.word	0x00036070
        /*0e4c*/ 	.short	0x0100
        /*0e4e*/ 	.byte	0x0a
	.zero		1


	//   ....[12]....
        /*0e50*/ 	.word	0x000004a0
        /*0e54*/ 	.word	0x000000ff
        /*0e58*/ 	.word	0x00036030
        /*0e5c*/ 	.short	0x0100
        /*0e5e*/ 	.byte	0x0a
	.zero		1


	//   ....[13]....
        /*0e60*/ 	.word	0x000004b0
        /*0e64*/ 	.word	0x000000ff
        /*0e68*/ 	.word	0x00036078
        /*0e6c*/ 	.short	0x0100
        /*0e6e*/ 	.byte	0x0a
	.zero		1


	//   ....[14]....
        /*0e70*/ 	.word	0x000004c0
        /*0e74*/ 	.word	0x000000ff
        /*0e78*/ 	.word	0x00036038
        /*0e7c*/ 	.short	0x0100
        /*0e7e*/ 	.byte	0x0a
	.zero		1


	//   ....[15]....
        /*0e80*/ 	.word	0x000004d0
        /*0e84*/ 	.word	0x000000ff
        /*0e88*/ 	.word	0x00036080
        /*0e8c*/ 	.short	0x0100
        /*0e8e*/ 	.byte	0x0a
	.zero		1


	//   ....[16]....
        /*0e90*/ 	.word	0x000004e0
        /*0e94*/ 	.word	0x000000ff
        /*0e98*/ 	.word	0x00036040
        /*0e9c*/ 	.short	0x0100
        /*0e9e*/ 	.byte	0x0a
	.zero		1


	//   ....[17]....
        /*0ea0*/ 	.word	0x000004f0
        /*0ea4*/ 	.word	0x000000ff
        /*0ea8*/ 	.word	0x00036088
        /*0eac*/ 	.short	0x0100
        /*0eae*/ 	.byte	0x0a
	.zero		1


	//   ....[18]....
        /*0eb0*/ 	.word	0x00001660
        /*0eb4*/ 	.word	0x00000003
        /*0eb8*/ 	.word	0x00036000
        /*0ebc*/ 	.short	0x010a
        /*0ebe*/ 	.byte	0x3f
	.zero		1


	//   ....[19]....
        /*0ec0*/ 	.word	0x000026f0
        /*0ec4*/ 	.word	0x00000000
        /*0ec8*/ 	.word	0x00036000
        /*0ecc*/ 	.short	0x010a
        /*0ece*/ 	.byte	0x3f
	.zero		1


	//   ....[20]....
        /*0ed0*/ 	.word	0x00003b40
        /*0ed4*/ 	.word	0x00000000
        /*0ed8*/ 	.word	0x00000000
        /*0edc*/ 	.short	0x0101
        /*0ede*/ 	.byte	0x3f
	.zero		1


	//   ....[21]....
        /*0ee0*/ 	.word	0x00003d70
        /*0ee4*/ 	.word	0x00000006
        /*0ee8*/ 	.word	0x00000000
        /*0eec*/ 	.short	0x0101
        /*0eee*/ 	.byte	0x3f
	.zero		1


	//   ....[22]....
        /*0ef0*/ 	.word	0x00013ef0
        /*0ef4*/ 	.word	0x00000011
        /*0ef8*/ 	.word	0x00036048
        /*0efc*/ 	.short	0x010a
        /*0efe*/ 	.byte	0x3f
	.zero		1


	//   ....[23]....
        /*0f00*/ 	.word	0x00014680
        /*0f04*/ 	.word	0x00000003
        /*0f08*/ 	.word	0x00000000
        /*0f0c*/ 	.short	0x010a
        /*0f0e*/ 	.byte	0x3f
	.zero		1


	//   ....[24]....
        /*0f10*/ 	.word	0x00014740
        /*0f14*/ 	.word	0x00000003
        /*0f18*/ 	.word	0x00000000
        /*0f1c*/ 	.short	0x010a
        /*0f1e*/ 	.byte	0x3f
	.zero		1


	//   ....[25]....
        /*0f20*/ 	.word	0x00014800
        /*0f24*/ 	.word	0x00000003
        /*0f28*/ 	.word	0x00000000
        /*0f2c*/ 	.short	0x010a
        /*0f2e*/ 	.byte	0x3f
	.zero		1


	//   ....[26]....
        /*0f30*/ 	.word	0x000148c0
        /*0f34*/ 	.word	0x00000003
        /*0f38*/ 	.word	0x00000000
        /*0f3c*/ 	.short	0x010a
        /*0f3e*/ 	.byte	0x3f
	.zero		1


	//   ....[27]....
        /*0f40*/ 	.word	0x00014980
        /*0f44*/ 	.word	0x00000003
        /*0f48*/ 	.word	0x00000000
        /*0f4c*/ 	.short	0x010a
        /*0f4e*/ 	.byte	0x3f
	.zero		1


	//   ....[28]....
        /*0f50*/ 	.word	0x00014a40
        /*0f54*/ 	.word	0x00000003
        /*0f58*/ 	.word	0x00000000
        /*0f5c*/ 	.short	0x010a
        /*0f5e*/ 	.byte	0x3f
	.zero		1


	//   ....[29]....
        /*0f60*/ 	.word	0x00014b00
        /*0f64*/ 	.word	0x00000003
        /*0f68*/ 	.word	0x00000000
        /*0f6c*/ 	.short	0x010a
        /*0f6e*/ 	.byte	0x3f
	.zero		1


	//   ....[30]....
        /*0f70*/ 	.word	0x00014bc0
        /*0f74*/ 	.word	0x00000003
        /*0f78*/ 	.word	0x00000000
        /*0f7c*/ 	.short	0x010a
        /*0f7e*/ 	.byte	0x3f
	.zero		1


	//   ....[31]....
        /*0f80*/ 	.word	0x00014c80
        /*0f84*/ 	.word	0x00000003
        /*0f88*/ 	.word	0x00000000
        /*0f8c*/ 	.short	0x010a
        /*0f8e*/ 	.byte	0x3f
	.zero		1


	//----- nvinfo : EIATTR_NUM_MBARRIERS
	.align		4
.L_28:
        /*0f90*/ 	.byte	0x03, 0x38
        /*0f92*/ 	.short	0x0012


	//----- nvinfo : EIATTR_EXIT_INSTR_OFFSETS
	.align		4
        /*0f94*/ 	.byte	0x04, 0x1c
        /*0f96*/ 	.short	(.L_30 - .L_29)


	//   ....[0]....
.L_29:
        /*0f98*/ 	.word	0x00000b70


	//   ....[1]....
        /*0f9c*/ 	.word	0x00003f80


	//   ....[2]....
        /*0fa0*/ 	.word	0x0000f2f0


	//   ....[3]....
        /*0fa4*/ 	.word	0x0000f330


	//   ....[4]....
        /*0fa8*/ 	.word	0x00013c80


	//   ....[5]....
        /*0fac*/ 	.word	0x00013cc0


	//   ....[6]....
        /*0fb0*/ 	.word	0x00013ce0


	//   ....[7]....
        /*0fb4*/ 	.word	0x00014580


	//   ....[8]....
        /*0fb8*/ 	.word	0x00014cb0


	//----- nvinfo : EIATTR_MAX_THREADS
	.align		4
.L_30:
        /*0fbc*/ 	.byte	0x04, 0x05
        /*0fbe*/ 	.short	(.L_32 - .L_31)
.L_31:
        /*0fc0*/ 	.word	0x00000100
        /*0fc4*/ 	.word	0x00000001
        /*0fc8*/ 	.word	0x00000001


	//----- nvinfo : EIATTR_CRS_STACK_SIZE
	.align		4
.L_32:
        /*0fcc*/ 	.byte	0x04, 0x1e
        /*0fce*/ 	.short	(.L_34 - .L_33)
.L_33:
        /*0fd0*/ 	.word	0x00000000


	//----- nvinfo : EIATTR_CBANK_PARAM_SIZE
	.align		4
.L_34:
        /*0fd4*/ 	.byte	0x03, 0x19
        /*0fd6*/ 	.short	0x03f0


	//----- nvinfo : EIATTR_PARAM_CBANK
	.align		4
        /*0fd8*/ 	.byte	0x04, 0x0a
        /*0fda*/ 	.short	(.L_36 - .L_35)
	.align		4
.L_35:
        /*0fdc*/ 	.word	index@(.nv.constant0._ZN7cutlass13device_kernelINS_4conv6kernel13ConvUniversalINS1_16ConvProblemShapeILNS1_8OperatorE1ELi2EEENS1_10collective14CollectiveConvINS1_46MainloopSm90TmaGmmaWarpSpecializedImplicitGemmILS5_1ELi9ELi2EN4cute5tupleIJNSA_1CILi2EEENSC_ILi1EEESE_EEENS1_36KernelImplicitTmaWarpSpecializedSm90ELi1EEENSB_IJNSC_ILi256EEENSC_ILi128EEENSB_IJNSC_ILi32EEEEEEEEENS_6half_tESN_NSA_8TiledMMAINSA_8MMA_AtomIJNSA_4SM904GMMA26MMA_64x128x16_F32F16F16_SSILNSR_5MajorE0ELST_1ELNSR_7ScaleInE1ELSU_1EEEEEENSA_6LayoutINSB_IJSE_SE_SE_EEENSB_IJNSC_ILi0EEESZ_SZ_EEEEENSB_IJNSA_10UnderscoreES12_S12_EEEEENS7_6detail26Sm90ImplicitGemmTileTraitsINSA_20SM90_TMA_LOAD_IM2COLENSA_14ComposedLayoutINSA_7SwizzleILi2ELi4ELi3EEENSA_18smem_ptr_flag_bitsILi16EEENSX_INSB_IJNSB_IJNSC_ILi8EEESK_EEENSB_IJSK_SE_EEENSB_IJSE_NSC_ILi9EEEEEEEEENSB_IJNSB_IJSK_SI_EEENSB_IJSE_SZ_EEENSB_IJSZ_NSC_ILi8192EEEEEEEEEEEEEvEENS16_INSA_23SM90_TMA_LOAD_MULTICASTENS18_INS19_ILi3ELi4ELi3EEES1C_NSX_INSB_IJNSB_IJNSC_ILi64EEESD_EEENSB_IJS1D_NSC_ILi4EEEEEES1H_EEENSB_IJNSB_IJSE_NSC_ILi2048EEEEEENSB_IJS1T_NSC_ILi512EEEEEENSB_IJSZ_NSC_ILi4096EEEEEEEEEEEEEvEEEENS_8epilogue10collective6detail29Sm90TmaWarpSpecializedAdapterINS2A_15DefaultEpilogueISN_NSB_IJNSB_IJlllEEESE_SZ_EEES2F_NS29_6thread17LinearCombinationISN_Li1EffLNS2G_9ScaleType4KindE0ELNS_15FloatRoundStyleE2ESN_EENS_4gemm15EpilogueDefaultEEEEEvvEEEEvNT_6ParamsE)
        /*0fe0*/ 	.short	0x0210
        /*0fe2*/ 	.short	0x03f0


	//----- nvinfo : EIATTR_SW_WAR
	.align		4
.L_36:
        /*0fe4*/ 	.byte	0x04, 0x36
        /*0fe6*/ 	.short	(.L_38 - .L_37)
.L_37:
        /*0fe8*/ 	.word	0x00000008
.L_38:


//--------------------- .nv.callgraph             --------------------------
	.section	.nv.callgraph,"",@"SHT_CUDA_CALLGRAPH"
	.align	4
	.sectionentsize	8
	.align		4
        /*0000*/ 	.word	0x00000000
	.align		4
        /*0004*/ 	.word	0xffffffff
	.align		4
        /*0008*/ 	.word	0x00000000
	.align		4
        /*000c*/ 	.word	0xfffffffe
	.align		4
        /*0010*/ 	.word	0x00000000
	.align		4
        /*0014*/ 	.word	0xfffffffd
	.align		4
        /*0018*/ 	.word	0x00000000
	.align		4
        /*001c*/ 	.word	0xfffffffc


//--------------------- .nv.constant4             --------------------------
	.section	.nv.constant4,"a",@progbits
	.align	8
	.align		8
.nv.constant4:
        /*0000*/ 	.dword	_ZN39_INTERNAL_cb4e3506_4_k_cu_fdf27f26_36064cuda3std3__45__cpo5beginE
	.align		8
        /*0008*/ 	.dword	_ZN39_INTERNAL_cb4e3506_4_k_cu_fdf27f26_36064cuda3std3__45__cpo3endE
	.align		8
        /*0010*/ 	.dword	_ZN39_INTERNAL_cb4e3506_4_k_cu_fdf27f26_36064cuda3std3__45__cpo6cbeginE
	.align		8
        /*0018*/ 	.dword	_ZN39_INTERNAL_cb4e3506_4_k_cu_fdf27f26_36064cuda3std3__45__cpo4cendE
	.align		8
        /*0020*/ 	.dword	_ZN39_INTERNAL_cb4e3506_4_k_cu_fdf27f26_36064cuda3std3__441_GLOBAL__N__cb4e3506_4_k_cu_fdf27f26_36066ignoreE
	.align		8
        /*0028*/ 	.dword	_ZN39_INTERNAL_cb4e3506_4_k_cu_fdf27f26_36064cuda3std3__419piecewise_constructE
	.align		8
        /*0030*/ 	.dword	_ZN39_INTERNAL_cb4e3506_4_k_cu_fdf27f26_36064cuda3std3__48in_placeE
	.align		8
        /*0038*/ 	.dword	_ZN39_INTERNAL_cb4e3506_4_k_cu_fdf27f26_36064cuda3std6ranges3__45__cpo4swapE
	.align		8
        /*0040*/ 	.dword	_ZN39_INTERNAL_cb4e3506_4_k_cu_fdf27f26_36064cuda3std6ranges3__45__cpo9iter_moveE
	.align		8
        /*0048*/ 	.dword	_ZN39_INTERNAL_cb4e3506_4_k_cu_fdf27f26_36064cute7productE
	.align		8
        /*0050*/ 	.dword	_ZN39_INTERNAL_cb4e3506_4_k_cu_fdf27f26_36064cute1_E


//--------------------- .text._ZN7cutlass13device_kernelINS_4conv6kernel13ConvUniversalINS1_16ConvProblemShapeILNS1_8OperatorE1ELi2EEENS1_10collective14CollectiveConvINS1_46MainloopSm90TmaGmmaWarpSpecializedImplicitGemmILS5_1ELi9ELi2EN4cute5tupleIJNSA_1CILi2EEENSC_ILi1EEESE_EEENS1_36KernelImplicitTmaWarpSpecializedSm90ELi1EEENSB_IJNSC_ILi256EEENSC_ILi128EEENSB_IJNSC_ILi32EEEEEEEEENS_6half_tESN_NSA_8TiledMMAINSA_8MMA_AtomIJNSA_4SM904GMMA26MMA_64x128x16_F32F16F16_SSILNSR_5MajorE0ELST_1ELNSR_7ScaleInE1ELSU_1EEEEEENSA_6LayoutINSB_IJSE_SE_SE_EEENSB_IJNSC_ILi0EEESZ_SZ_EEEEENSB_IJNSA_10UnderscoreES12_S12_EEEEENS7_6detail26Sm90ImplicitGemmTileTraitsINSA_20SM90_TMA_LOAD_IM2COLENSA_14ComposedLayoutINSA_7SwizzleILi2ELi4ELi3EEENSA_18smem_ptr_flag_bitsILi16EEENSX_INSB_IJNSB_IJNSC_ILi8EEESK_EEENSB_IJSK_SE_EEENSB_IJSE_NSC_ILi9EEEEEEEEENSB_IJNSB_IJSK_SI_EEENSB_IJSE_SZ_EEENSB_IJSZ_NSC_ILi8192EEEEEEEEEEEEEvEENS16_INSA_23SM90_TMA_LOAD_MULTICASTENS18_INS19_ILi3ELi4ELi3EEES1C_NSX_INSB_IJNSB_IJNSC_ILi64EEESD_EEENSB_IJS1D_NSC_ILi4EEEEEES1H_EEENSB_IJNSB_IJSE_NSC_ILi2048EEEEEENSB_IJS1T_NSC_ILi512EEEEEENSB_IJSZ_NSC_ILi4096EEEEEEEEEEEEEvEEEENS_8epilogue10collective6detail29Sm90TmaWarpSpecializedAdapterINS2A_15DefaultEpilogueISN_NSB_IJNSB_IJlllEEESE_SZ_EEES2F_NS29_6thread17LinearCombinationISN_Li1EffLNS2G_9ScaleType4KindE0ELNS_15FloatRoundStyleE2ESN_EENS_4gemm15EpilogueDefaultEEEEEvvEEEEvNT_6ParamsE --------------------------
	.section	.text._ZN7cutlass13device_kernelINS_4conv6kernel13ConvUniversalINS1_16ConvProblemShapeILNS1_8OperatorE1ELi2EEENS1_10collective14CollectiveConvINS1_46MainloopSm90TmaGmmaWarpSpecializedImplicitGemmILS5_1ELi9ELi2EN4cute5tupleIJNSA_1CILi2EEENSC_ILi1EEESE_EEENS1_36KernelImplicitTmaWarpSpecializedSm90ELi1EEENSB_IJNSC_ILi256EEENSC_ILi128EEENSB_IJNSC_ILi32EEEEEEEEENS_6half_tESN_NSA_8TiledMMAINSA_8MMA_AtomIJNSA_4SM904GMMA26MMA_64x128x16_F32F16F16_SSILNSR_5MajorE0ELST_1ELNSR_7ScaleInE1ELSU_1EEEEEENSA_6LayoutINSB_IJSE_SE_SE_EEENSB_IJNSC_ILi0EEESZ_SZ_EEEEENSB_IJNSA_10UnderscoreES12_S12_EEEEENS7_6detail26Sm90ImplicitGemmTileTraitsINSA_20SM90_TMA_LOAD_IM2COLENSA_14ComposedLayoutINSA_7SwizzleILi2ELi4ELi3EEENSA_18smem_ptr_flag_bitsILi16EEENSX_INSB_IJNSB_IJNSC_ILi8EEESK_EEENSB_IJSK_SE_EEENSB_IJSE_NSC_ILi9EEEEEEEEENSB_IJNSB_IJSK_SI_EEENSB_IJSE_SZ_EEENSB_IJSZ_NSC_ILi8192EEEEEEEEEEEEEvEENS16_INSA_23SM90_TMA_LOAD_MULTICASTENS18_INS19_ILi3ELi4ELi3EEES1C_NSX_INSB_IJNSB_IJNSC_ILi64EEESD_EEENSB_IJS1D_NSC_ILi4EEEEEES1H_EEENSB_IJNSB_IJSE_NSC_ILi2048EEEEEENSB_IJS1T_NSC_ILi512EEEEEENSB_IJSZ_NSC_ILi4096EEEEEEEEEEEEEvEEEENS_8epilogue10collective6detail29Sm90TmaWarpSpecializedAdapterINS2A_15DefaultEpilogueISN_NSB_IJNSB_IJlllEEESE_SZ_EEES2F_NS29_6thread17LinearCombinationISN_Li1EffLNS2G_9ScaleType4KindE0ELNS_15FloatRoundStyleE2ESN_EENS_4gemm15EpilogueDefaultEEEEEvvEEEEvNT_6ParamsE,"ax",@progbits
	.align	128
.text._ZN7cutlass13device_kernelINS_4conv6kernel13ConvUniversalINS1_16ConvProblemShapeILNS1_8OperatorE1ELi2EEENS1_10collective14CollectiveConvINS1_46MainloopSm90TmaGmmaWarpSpecializedImplicitGemmILS5_1ELi9ELi2EN4cute5tupleIJNSA_1CILi2EEENSC_ILi1EEESE_EEENS1_36KernelImplicitTmaWarpSpecializedSm90ELi1EEENSB_IJNSC_ILi256EEENSC_ILi128EEENSB_IJNSC_ILi32EEEEEEEEENS_6half_tESN_NSA_8TiledMMAINSA_8MMA_AtomIJNSA_4SM904GMMA26MMA_64x128x16_F32F16F16_SSILNSR_5MajorE0ELST_1ELNSR_7ScaleInE1ELSU_1EEEEEENSA_6LayoutINSB_IJSE_SE_SE_EEENSB_IJNSC_ILi0EEESZ_SZ_EEEEENSB_IJNSA_10UnderscoreES12_S12_EEEEENS7_6detail26Sm90ImplicitGemmTileTraitsINSA_20SM90_TMA_LOAD_IM2COLENSA_14ComposedLayoutINSA_7SwizzleILi2ELi4ELi3EEENSA_18smem_ptr_flag_bitsILi16EEENSX_INSB_IJNSB_IJNSC_ILi8EEESK_EEENSB_IJSK_SE_EEENSB_IJSE_NSC_ILi9EEEEEEEEENSB_IJNSB_IJSK_SI_EEENSB_IJSE_SZ_EEENSB_IJSZ_NSC_ILi8192EEEEEEEEEEEEEvEENS16_INSA_23SM90_TMA_LOAD_MULTICASTENS18_INS19_ILi3ELi4ELi3EEES1C_NSX_INSB_IJNSB_IJNSC_ILi64EEESD_EEENSB_IJS1D_NSC_ILi4EEEEEES1H_EEENSB_IJNSB_IJSE_NSC_ILi2048EEEEEENSB_IJS1T_NSC_ILi512EEEEEENSB_IJSZ_NSC_ILi4096EEEEEEEEEEEEEvEEEENS_8epilogue10collective6detail29Sm90TmaWarpSpecializedAdapterINS2A_15DefaultEpilogueISN_NSB_IJNSB_IJlllEEESE_SZ_EEES2F_NS29_6thread17LinearCombinationISN_Li1EffLNS2G_9ScaleType4KindE0ELNS_15FloatRoundStyleE2ESN_EENS_4gemm15EpilogueDefaultEEEEEvvEEEEvNT_6ParamsE:
        .type           _ZN7cutlass13device_kernelINS_4conv6kernel13ConvUniversalINS1_16ConvProblemShapeILNS1_8OperatorE1ELi2EEENS1_10collective14CollectiveConvINS1_46MainloopSm90TmaGmmaWarpSpecializedImplicitGemmILS5_1ELi9ELi2EN4cute5tupleIJNSA_1CILi2EEENSC_ILi1EEESE_EEENS1_36KernelImplicitTmaWarpSpecializedSm90ELi1EEENSB_IJNSC_ILi256EEENSC_ILi128EEENSB_IJNSC_ILi32EEEEEEEEENS_6half_tESN_NSA_8TiledMMAINSA_8MMA_AtomIJNSA_4SM904GMMA26MMA_64x128x16_F32F16F16_SSILNSR_5MajorE0ELST_1ELNSR_7ScaleInE1ELSU_1EEEEEENSA_6LayoutINSB_IJSE_SE_SE_EEENSB_IJNSC_ILi0EEESZ_SZ_EEEEENSB_IJNSA_10UnderscoreES12_S12_EEEEENS7_6detail26Sm90ImplicitGemmTileTraitsINSA_20SM90_TMA_LOAD_IM2COLENSA_14ComposedLayoutINSA_7SwizzleILi2ELi4ELi3EEENSA_18smem_ptr_flag_bitsILi16EEENSX_INSB_IJNSB_IJNSC_ILi8EEESK_EEENSB_IJSK_SE_EEENSB_IJSE_NSC_ILi9EEEEEEEEENSB_IJNSB_IJSK_SI_EEENSB_IJSE_SZ_EEENSB_IJSZ_NSC_ILi8192EEEEEEEEEEEEEvEENS16_INSA_23SM90_TMA_LOAD_MULTICASTENS18_INS19_ILi3ELi4ELi3EEES1C_NSX_INSB_IJNSB_IJNSC_ILi64EEESD_EEENSB_IJS1D_NSC_ILi4EEEEEES1H_EEENSB_IJNSB_IJSE_NSC_ILi2048EEEEEENSB_IJS1T_NSC_ILi512EEEEEENSB_IJSZ_NSC_ILi4096EEEEEEEEEEEEEvEEEENS_8epilogue10collective6detail29Sm90TmaWarpSpecializedAdapterINS2A_15DefaultEpilogueISN_NSB_IJNSB_IJlllEEESE_SZ_EEES2F_NS29_6thread17LinearCombinationISN_Li1EffLNS2G_9ScaleType4KindE0ELNS_15FloatRoundStyleE2ESN_EENS_4gemm15EpilogueDefaultEEEEEvvEEEEvNT_6ParamsE,@function
        .size           _ZN7cutlass13device_kernelINS_4conv6kernel13ConvUniversalINS1_16ConvProblemShapeILNS1_8OperatorE1ELi2EEENS1_10collective14CollectiveConvINS1_46MainloopSm90TmaGmmaWarpSpecializedImplicitGemmILS5_1ELi9ELi2EN4cute5tupleIJNSA_1CILi2EEENSC_ILi1EEESE_EEENS1_36KernelImplicitTmaWarpSpecializedSm90ELi1EEENSB_IJNSC_ILi256EEENSC_ILi128EEENSB_IJNSC_ILi32EEEEEEEEENS_6half_tESN_NSA_8TiledMMAINSA_8MMA_AtomIJNSA_4SM904GMMA26MMA_64x128x16_F32F16F16_SSILNSR_5MajorE0ELST_1ELNSR_7ScaleInE1ELSU_1EEEEEENSA_6LayoutINSB_IJSE_SE_SE_EEENSB_IJNSC_ILi0EEESZ_SZ_EEEEENSB_IJNSA_10UnderscoreES12_S12_EEEEENS7_6detail26Sm90ImplicitGemmTileTraitsINSA_20SM90_TMA_LOAD_IM2COLENSA_14ComposedLayoutINSA_7SwizzleILi2ELi4ELi3EEENSA_18smem_ptr_flag_bitsILi16EEENSX_INSB_IJNSB_IJNSC_ILi8EEESK_EEENSB_IJSK_SE_EEENSB_IJSE_NSC_ILi9EEEEEEEEENSB_IJNSB_IJSK_SI_EEENSB_IJSE_SZ_EEENSB_IJSZ_NSC_ILi8192EEEEEEEEEEEEEvEENS16_INSA_23SM90_TMA_LOAD_MULTICASTENS18_INS19_ILi3ELi4ELi3EEES1C_NSX_INSB_IJNSB_IJNSC_ILi64EEESD_EEENSB_IJS1D_NSC_ILi4EEEEEES1H_EEENSB_IJNSB_IJSE_NSC_ILi2048EEEEEENSB_IJS1T_NSC_ILi512EEEEEENSB_IJSZ_NSC_ILi4096EEEEEEEEEEEEEvEEEENS_8epilogue10collective6detail29Sm90TmaWarpSpecializedAdapterINS2A_15DefaultEpilogueISN_NSB_IJNSB_IJlllEEESE_SZ_EEES2F_NS29_6thread17LinearCombinationISN_Li1EffLNS2G_9ScaleType4KindE0ELNS_15FloatRoundStyleE2ESN_EENS_4gemm15EpilogueDefaultEEEEEvvEEEEvNT_6ParamsE,(.L_x_547 - _ZN7cutlass13device_kernelINS_4conv6kernel13ConvUniversalINS1_16ConvProblemShapeILNS1_8OperatorE1ELi2EEENS1_10collective14CollectiveConvINS1_46MainloopSm90TmaGmmaWarpSpecializedImplicitGemmILS5_1ELi9ELi2EN4cute5tupleIJNSA_1CILi2EEENSC_ILi1EEESE_EEENS1_36KernelImplicitTmaWarpSpecializedSm90ELi1EEENSB_IJNSC_ILi256EEENSC_ILi128EEENSB_IJNSC_ILi32EEEEEEEEENS_6half_tESN_NSA_8TiledMMAINSA_8MMA_AtomIJNSA_4SM904GMMA26MMA_64x128x16_F32F16F16_SSILNSR_5MajorE0ELST_1ELNSR_7ScaleInE1ELSU_1EEEEEENSA_6LayoutINSB_IJSE_SE_SE_EEENSB_IJNSC_ILi0EEESZ_SZ_EEEEENSB_IJNSA_10UnderscoreES12_S12_EEEEENS7_6detail26Sm90ImplicitGemmTileTraitsINSA_20SM90_TMA_LOAD_IM2COLENSA_14ComposedLayoutINSA_7SwizzleILi2ELi4ELi3EEENSA_18smem_ptr_flag_bitsILi16EEENSX_INSB_IJNSB_IJNSC_ILi8EEESK_EEENSB_IJSK_SE_EEENSB_IJSE_NSC_ILi9EEEEEEEEENSB_IJNSB_IJSK_SI_EEENSB_IJSE_SZ_EEENSB_IJSZ_NSC_ILi8192EEEEEEEEEEEEEvEENS16_INSA_23SM90_TMA_LOAD_MULTICASTENS18_INS19_ILi3ELi4ELi3EEES1C_NSX_INSB_IJNSB_IJNSC_ILi64EEESD_EEENSB_IJS1D_NSC_ILi4EEEEEES1H_EEENSB_IJNSB_IJSE_NSC_ILi2048EEEEEENSB_IJS1T_NSC_ILi512EEEEEENSB_IJSZ_NSC_ILi4096EEEEEEEEEEEEEvEEEENS_8epilogue10collective6detail29Sm90TmaWarpSpecializedAdapterINS2A_15DefaultEpilogueISN_NSB_IJNSB_IJlllEEESE_SZ_EEES2F_NS29_6thread17LinearCombinationISN_Li1EffLNS2G_9ScaleType4KindE0ELNS_15FloatRoundStyleE2ESN_EENS_4gemm15EpilogueDefaultEEEEEvvEEEEvNT_6ParamsE)
        .other          _ZN7cutlass13device_kernelINS_4conv6kernel13ConvUniversalINS1_16ConvProblemShapeILNS1_8OperatorE1ELi2EEENS1_10collective14CollectiveConvINS1_46MainloopSm90TmaGmmaWarpSpecializedImplicitGemmILS5_1ELi9ELi2EN4cute5tupleIJNSA_1CILi2EEENSC_ILi1EEESE_EEENS1_36KernelImplicitTmaWarpSpecializedSm90ELi1EEENSB_IJNSC_ILi256EEENSC_ILi128EEENSB_IJNSC_ILi32EEEEEEEEENS_6half_tESN_NSA_8TiledMMAINSA_8MMA_AtomIJNSA_4SM904GMMA26MMA_64x128x16_F32F16F16_SSILNSR_5MajorE0ELST_1ELNSR_7ScaleInE1ELSU_1EEEEEENSA_6LayoutINSB_IJSE_SE_SE_EEENSB_IJNSC_ILi0EEESZ_SZ_EEEEENSB_IJNSA_10UnderscoreES12_S12_EEEEENS7_6detail26Sm90ImplicitGemmTileTraitsINSA_20SM90_TMA_LOAD_IM2COLENSA_14ComposedLayoutINSA_7SwizzleILi2ELi4ELi3EEENSA_18smem_ptr_flag_bitsILi16EEENSX_INSB_IJNSB_IJNSC_ILi8EEESK_EEENSB_IJSK_SE_EEENSB_IJSE_NSC_ILi9EEEEEEEEENSB_IJNSB_IJSK_SI_EEENSB_IJSE_SZ_EEENSB_IJSZ_NSC_ILi8192EEEEEEEEEEEEEvEENS16_INSA_23SM90_TMA_LOAD_MULTICASTENS18_INS19_ILi3ELi4ELi3EEES1C_NSX_INSB_IJNSB_IJNSC_ILi64EEESD_EEENSB_IJS1D_NSC_ILi4EEEEEES1H_EEENSB_IJNSB_IJSE_NSC_ILi2048EEEEEENSB_IJS1T_NSC_ILi512EEEEEENSB_IJSZ_NSC_ILi4096EEEEEEEEEEEEEvEEEENS_8epilogue10collective6detail29Sm90TmaWarpSpecializedAdapterINS2A_15DefaultEpilogueISN_NSB_IJNSB_IJlllEEESE_SZ_EEES2F_NS29_6thread17LinearCombinationISN_Li1EffLNS2G_9ScaleType4KindE0ELNS_15FloatRoundStyleE2ESN_EENS_4gemm15EpilogueDefaultEEEEEvvEEEEvNT_6ParamsE,@"STO_CUDA_ENTRY STV_DEFAULT"
_ZN7cutlass13device_kernelINS_4conv6kernel13ConvUniversalINS1_16ConvProblemShapeILNS1_8OperatorE1ELi2EEENS1_10collective14CollectiveConvINS1_46MainloopSm90TmaGmmaWarpSpecializedImplicitGemmILS5_1ELi9ELi2EN4cute5tupleIJNSA_1CILi2EEENSC_ILi1EEESE_EEENS1_36KernelImplicitTmaWarpSpecializedSm90ELi1EEENSB_IJNSC_ILi256EEENSC_ILi128EEENSB_IJNSC_ILi32EEEEEEEEENS_6half_tESN_NSA_8TiledMMAINSA_8MMA_AtomIJNSA_4SM904GMMA26MMA_64x128x16_F32F16F16_SSILNSR_5MajorE0ELST_1ELNSR_7ScaleInE1ELSU_1EEEEEENSA_6LayoutINSB_IJSE_SE_SE_EEENSB_IJNSC_ILi0EEESZ_SZ_EEEEENSB_IJNSA_10UnderscoreES12_S12_EEEEENS7_6detail26Sm90ImplicitGemmTileTraitsINSA_20SM90_TMA_LOAD_IM2COLENSA_14ComposedLayoutINSA_7SwizzleILi2ELi4ELi3EEENSA_18smem_ptr_flag_bitsILi16EEENSX_INSB_IJNSB_IJNSC_ILi8EEESK_EEENSB_IJSK_SE_EEENSB_IJSE_NSC_ILi9EEEEEEEEENSB_IJNSB_IJSK_SI_EEENSB_IJSE_SZ_EEENSB_IJSZ_NSC_ILi8192EEEEEEEEEEEEEvEENS16_INSA_23SM90_TMA_LOAD_MULTICASTENS18_INS19_ILi3ELi4ELi3EEES1C_NSX_INSB_IJNSB_IJNSC_ILi64EEESD_EEENSB_IJS1D_NSC_ILi4EEEEEES1H_EEENSB_IJNSB_IJSE_NSC_ILi2048EEEEEENSB_IJS1T_NSC_ILi512EEEEEENSB_IJSZ_NSC_ILi4096EEEEEEEEEEEEEvEEEENS_8epilogue10collective6detail29Sm90TmaWarpSpecializedAdapterINS2A_15DefaultEpilogueISN_NSB_IJNSB_IJlllEEESE_SZ_EEES2F_NS29_6thread17LinearCombinationISN_Li1EffLNS2G_9ScaleType4KindE0ELNS_15FloatRoundStyleE2ESN_EENS_4gemm15EpilogueDefaultEEEEEvvEEEEvNT_6ParamsE:
[----:B------:R-:W0:Y:S01]  /*0000*/  LDC R1, c[0x0][0x28] ;  /* 0x00000a00ff017b82 */ /* 0x000e220000000800 */
[----:B------:R-:W1:Y:S01]  /*0010*/  S2R R9, SR_TID.X ;  /* 0x0000000000097919 */ /* 0x000e620000002100 */
[----:B------:R-:W-:Y:S01]  /*0020*/  ELECT P0, URZ, PT ;  /* 0x00000000003f782f */ /* 0x000fe20003800000 */
[----:B------:R-:W-:Y:S01]  /*0030*/  BSSY B0, `(.L_x_0) ;  /* 0x0000017000007945 */ /* 0x000fe20003800000 */
[----:B0-----:R-:W-:Y:S01]  /*0040*/  VIADD R1, R1, 0xfffffd90 ;  /* 0xfffffd9001017836 */ /* 0x001fe20000000000 */
[----:B------:R-:W0:Y:S01]  /*0050*/  S2R R4, SR_CTAID.X ;  /* 0x0000000000047919 */ /* 0x000e220000002500 */
[--C-:B-1----:R-:W-:Y:S02]  /*0060*/  SHF.R.U32.HI R0, RZ, 0x5, R9.reuse ;  /* 0x00000005ff007819 */ /* 0x102fe40000011609 */
[----:B------:R-:W-:-:S03]  /*0070*/  SHF.R.U32.HI R3, RZ, 0x7, R9 ;  /* 0x00000007ff037819 */ /* 0x000fc60000011609 */
[----:B------:R-:W1:Y:S04]  /*0080*/  SHFL.IDX PT, R2, R0, RZ, 0x1f ;  /* 0x00001fff00027589 */ /* 0x000e6800000e0000 */
[----:B------:R-:W2:Y:S01]  /*0090*/  SHFL.IDX PT, R3, R3, RZ, 0x1f ;  /* 0x00001fff03037589 */ /* 0x000ea200000e0000 */
[----:B-1----:R-:W-:Y:S02]  /*00a0*/  R2UR UR4, R2 ;  /* 0x00000000020472ca */ /* 0x002fe400000e0000 */
[----:B------:R-:W-:-:S11]  /*00b0*/  SHF.R.S32.HI R2, RZ, 0x1f, R9 ;  /* 0x0000001fff027819 */ /* 0x000fd60000011409 */
[----:B------:R-:W-:Y:S02]  /*00c0*/  USHF.R.S32.HI UR5, URZ, 0x1f, UR4 ;  /* 0x0000001f3f057899 */ /* 0x000fe40008011404 */
[----:B------:R-:W-:Y:S02]  /*00d0*/  ISETP.NE.OR P0, PT, RZ, UR4, !P0 ;  /* 0x00000004ff007c0c */ /* 0x000fe4000c705670 */
[----:B------:R-:W-:-:S04]  /*00e0*/  ULEA.HI UR5, UR5, UR4, URZ, 0x2 ;  /* 0x0000000405057291 */ /* 0x000fc8000f8f103f */
[----:B------:R-:W-:-:S04]  /*00f0*/  ULOP3.LUT UR5, UR5, 0xfffffffc, URZ, 0xc0, !UPT ;  /* 0xfffffffc05057892 */ /* 0x000fc8000f8ec03f */
[----:B------:R-:W-:-:S03]  /*0100*/  UIADD3 UR7, UR4, -UR5, URZ ;  /* 0x8000000504077290 */ /* 0x000fc6000fffe03f */
[----:B0-2---:R-:W-:Y:S09]  /*0110*/  @P0 BRA `(.L_x_1) ;  /* 0x0000000000200947 */ /* 0x005ff20003800000 */
[----:B------:R-:W-:Y:S02]  /*0120*/  ULDC.64 UR4, c[0x0][0x198] ;  /* 0x0000660000047ab9 */ /* 0x000fe40000000a00 */
[----:B------:R-:W-:Y:S02]  /*0130*/  UIADD3 UR8, UP0, UR4, 0xf0, URZ ;  /* 0x000000f004087890 */ /* 0x000fe4000ff1e03f */
[----:B------:R-:W-:Y:S02]  /*0140*/  UIADD3 UR4, UP1, UR4, 0x1f0, URZ ;  /* 0x000001f004047890 */ /* 0x000fe4000ff3e03f */
[----:B------:R-:W-:Y:S02]  /*0150*/  UIADD3.X UR9, URZ, UR5, URZ, UP0, !UPT ;  /* 0x000000053f097290 */ /* 0x000fe400087fe43f */
[----:B------:R-:W-:-:S07]  /*0160*/  UIADD3.X UR5, URZ, UR5, URZ, UP1, !UPT ;  /* 0x000000053f057290 */ /* 0x000fce0008ffe43f */
[----:B------:R0:W-:Y:S02]  /*0170*/  UTMACCTL.PF [UR8] ;  /* 0x00000000080079b9 */ /* 0x0001e40008040000 */
[----:B------:R0:W-:Y:S02]  /*0180*/  UTMACCTL.PF [UR4] ;  /* 0x00000000040079b9 */ /* 0x0001e40008040000 */
[----:B0-----:R-:W-:Y:S01]  /*0190*/  NOP ;  /* 0x0000000000007918 */ /* 0x001fe20000000000 */
.L_x_1:
[----:B------:R-:W-:Y:S05]  /*01a0*/  BSYNC B0 ;  /* 0x0000000000007941 */ /* 0x000fea0003800000 */
.L_x_0:
[----:B------:R-:W0:Y:S01]  /*01b0*/  SHFL.IDX PT, R0, R0, RZ, 0x1f ;  /* 0x00001fff00007589 */ /* 0x000e2200000e0000 */
[----:B------:R-:W-:Y:S02]  /*01c0*/  LEA.HI R2, R2, R9, RZ, 0x7 ;  /* 0x0000000902027211 */ /* 0x000fe400078f38ff */
[----:B------:R-:W-:Y:S01]  /*01d0*/  R2UR UR11, R3 ;  /* 0x00000000030b72ca */ /* 0x000fe200000e0000 */
[----:B------:R-:W1:Y:S01]  /*01e0*/  S2R R10, SR_CTAID.Y ;  /* 0x00000000000a7919 */ /* 0x000e620000002600 */
[----:B------:R-:W-:Y:S02]  /*01f0*/  LOP3.LUT R2, R2, 0xffffff80, RZ, 0xc0, !PT ;  /* 0xffffff8002027812 */ /* 0x000fe400078ec0ff */
[----:B------:R-:W-:-:S03]  /*0200*/  I2FP.F32.U32 R6, R4 ;  /* 0x0000000400067245 */ /* 0x000fc60000201000 */
[----:B------:R-:W-:-:S05]  /*0210*/  IMAD.IADD R7, R9, 0x1, -R2 ;  /* 0x0000000109077824 */ /* 0x000fca00078e0a02 */
[----:B------:R-:W-:Y:S01]  /*0220*/  SHF.R.S32.HI R8, RZ, 0x1f, R7 ;  /* 0x0000001fff087819 */ /* 0x000fe20000011407 */
[----:B------:R-:W-:Y:S02]  /*0230*/  ULOP3.LUT UP0, URZ, UR11, UR7, URZ, 0xfc, !UPT ;  /* 0x000000070b3f7292 */ /* 0x000fe4000f80fc3f */
[----:B------:R-:W-:Y:S01]  /*0240*/  UISETP.NE.AND UP1, UPT, UR11, 0x1, UPT ;  /* 0x000000010b00788c */ /* 0x000fe2000bf25270 */
[----:B------:R-:W-:Y:S01]  /*0250*/  LEA.HI R2, R8, R7, RZ, 0x3 ;  /* 0x0000000708027211 */ /* 0x000fe200078f18ff */
[----:B------:R-:W-:-:S03]  /*0260*/  USEL UR6, URZ, 0x1, UP0 ;  /* 0x000000013f067887 */ /* 0x000fc60008000000 */
[--C-:B------:R-:W-:Y:S01]  /*0270*/  SHF.R.S32.HI R3, RZ, 0x3, R2.reuse ;  /* 0x00000003ff037819 */ /* 0x100fe20000011402 */
[----:B------:R-:W-:Y:S01]  /*0280*/  USEL UR6, UR6, 0x2, UP1 ;  /* 0x0000000206067887 */ /* 0x000fe20008800000 */
[----:B0-----:R-:W-:Y:S02]  /*0290*/  ISETP.NE.AND P0, PT, R0, RZ, PT ;  /* 0x000000ff0000720c */ /* 0x001fe40003f05270 */
[----:B------:R-:W-:Y:S02]  /*02a0*/  SHF.R.S32.HI R2, RZ, 0x1f, R2 ;  /* 0x0000001fff027819 */ /* 0x000fe40000011402 */
[----:B------:R-:W-:Y:S02]  /*02b0*/  SHF.R.S32.HI R5, RZ, 0x1f, R0 ;  /* 0x0000001fff057819 */ /* 0x000fe40000011400 */
[----:B------:R-:W-:Y:S02]  /*02c0*/  LEA.HI R2, R2, R3, RZ, 0x2 ;  /* 0x0000000302027211 */ /* 0x000fe400078f10ff */
[----:B------:R-:W-:-:S05]  /*02d0*/  LEA.HI R5, R5, R0, RZ, 0x2 ;  /* 0x0000000005057211 */ /* 0x000fca00078f10ff */
[----:B-1----:R-:W-:Y:S05]  /*02e0*/  @P0 BRA `(.L_x_2) ;  /* 0x00000000008c0947 */ /* 0x002fea0003800000 */
[----:B------:R-:W-:Y:S01]  /*02f0*/  ELECT P0, URZ, PT ;  /* 0x00000000003f782f */ /* 0x000fe20003800000 */
[----:B------:R-:W-:-:S12]  /*0300*/  BSSY B0, `(.L_x_2) ;  /* 0x0000021000007945 */ /* 0x000fd80003800000 */
[----:B------:R-:W-:Y:S05]  /*0310*/  @!P0 BRA `(.L_x_3) ;  /* 0x00000000007c8947 */ /* 0x000fea0003800000 */
[----:B------:R-:W0:Y:S01]  /*0320*/  S2UR UR10, SR_CgaCtaId ;  /* 0x00000000000a79c3 */ /* 0x000e220000008800 */
[----:B------:R-:W-:Y:S01]  /*0330*/  UMOV UR4, 0x400 ;  /* 0x0000040000047882 */ /* 0x000fe20000000000 */
[----:B------:R-:W-:Y:S01]  /*0340*/  UMOV UR5, 0x1 ;  /* 0x0000000100057882 */ /* 0x000fe20000000000 */
[----:B------:R-:W-:Y:S02]  /*0350*/  UMOV UR8, 0x2 ;  /* 0x0000000200087882 */ /* 0x000fe40000000000 */
[----:B------:R-:W-:-:S04]  /*0360*/  UIADD3 UR8, -UR8, 0x100000, URZ ;  /* 0x0010000008087890 */ /* 0x000fc8000fffe13f */
[----:B------:R-:W-:Y:S02]  /*0370*/  USHF.L.U32 UR9, UR8, 0xb, URZ ;  /* 0x0000000b08097899 */ /* 0x000fe4000800063f */
[----:B------:R-:W-:Y:S02]  /*0380*/  USHF.L.U32 UR8, UR8, 0x1, URZ ;  /* 0x0000000108087899 */ /* 0x000fe4000800063f */
[----:B0-----:R-:W-:Y:S02]  /*0390*/  ULEA UR10, UR10, UR4, 0x18 ;  /* 0x000000040a0a7291 */ /* 0x001fe4000f8ec03f */
[----:B------:R-:W-:-:S04]  /*03a0*/  UIADD3 UR4, -UR5, 0x100000, URZ ;  /* 0x0010000005047890 */ /* 0x000fc8000fffe13f */
[----:B------:R-:W-:Y:S02]  /*03b0*/  USHF.L.U32 UR5, UR4, 0xb, URZ ;  /* 0x0000000b04057899 */ /* 0x000fe4000800063f */
[----:B------:R-:W-:Y:S01]  /*03c0*/  USHF.L.U32 UR4, UR4, 0x1, URZ ;  /* 0x0000000104047899 */ /* 0x000fe2000800063f */
[----:B------:R-:W0:Y:S11]  /*03d0*/  FENCE.VIEW.ASYNC.S ;  /* 0x00000000000073c6 */ /* 0x000e360000000000 */
[----:B0-----:R0:W1:Y:S01]  /*03e0*/  SYNCS.EXCH.64 URZ, [UR10+0x36000], UR4 ;  /* 0x036000040a3f75b2 */ /* 0x0010620008000100 */
[----:B------:R0:W2:Y:S01]  /*03f0*/  SYNCS.EXCH.64 URZ, [UR10+0x36048], UR8 ;  /* 0x036048080a3f75b2 */ /* 0x0000a20008000100 */
[----:B------:R0:W3:Y:S01]  /*0400*/  SYNCS.EXCH.64 URZ, [UR10+0x36008], UR4 ;  /* 0x036008040a3f75b2 */ /* 0x0000e20008000100 */
[----:B------:R0:W4:Y:S01]  /*0410*/  SYNCS.EXCH.64 URZ, [UR10+0x36050], UR8 ;  /* 0x036050080a3f75b2 */ /* 0x0001220008000100 */
[----:B------:R0:W0:Y:S01]  /*0420*/  SYNCS.EXCH.64 URZ, [UR10+0x36010], UR4 ;  /* 0x036010040a3f75b2 */ /* 0x0000220008000100 */
        /* <DEDUP_REMOVED lines=13> */
[----:B------:R-:W-:Y:S01]  /*0500*/  NOP ;  /* 0x0000000000007918 */ /* 0x000fe20000000000 */
.L_x_3:
[----:B0-----:R-:W-:Y:S05]  /*0510*/  BSYNC B0 ;  /* 0x0000000000007941 */ /* 0x001fea0003800000 */
.L_x_2:
[----:B------:R-:W-:Y:S01]  /*0520*/  ULDC UR4, c[0x0][0x150] ;  /* 0x0000540000047ab9 */ /* 0x000fe20000000800 */
[----:B------:R-:W-:Y:S01]  /*0530*/  LOP3.LUT R2, R2, 0xfffffffc, RZ, 0xc0, !PT ;  /* 0xfffffffc02027812 */ /* 0x000fe200078ec0ff */
[----:B------:R-:W-:Y:S01]  /*0540*/  FMUL R6, R6, UR4 ;  /* 0x0000000406067c20 */ /* 0x000fe20008400000 */
[----:B------:R-:W-:Y:S01]  /*0550*/  LOP3.LUT R5, R5, 0x3ffffffc, RZ, 0xc0, !PT ;  /* 0x3ffffffc05057812 */ /* 0x000fe200078ec0ff */
[----:B------:R-:W-:Y:S01]  /*0560*/  ULDC UR4, c[0x0][0x154] ;  /* 0x0000550000047ab9 */ /* 0x000fe20000000800 */
[----:B------:R-:W-:Y:S01]  /*0570*/  LOP3.LUT P0, RZ, R7, 0x7, RZ, 0xc0, !PT ;  /* 0x0000000707ff7812 */ /* 0x000fe2000780c0ff */
[----:B------:R-:W-:Y:S01]  /*0580*/  IMAD.IADD R2, R3, 0x1, -R2 ;  /* 0x0000000103027824 */ /* 0x000fe200078e0a02 */
[----:B------:R-:W-:Y:S01]  /*0590*/  NOP ;  /* 0x0000000000007918 */ /* 0x000fe20000000000 */
[----:B------:R-:W0:Y:S01]  /*05a0*/  F2I.U32.TRUNC.NTZ R6, R6 ;  /* 0x0000000600067305 */ /* 0x000e22000020f000 */
[----:B------:R-:W-:Y:S01]  /*05b0*/  IMAD.IADD R5, R0, 0x1, -R5 ;  /* 0x0000000100057824 */ /* 0x000fe200078e0a05 */
[----:B------:R-:W-:-:S03]  /*05c0*/  NOP ;  /* 0x0000000000007918 */ /* 0x000fc60000000000 */
[----:B------:R-:W-:Y:S01]  /*05d0*/  IMAD R2, R5, 0x4, R2 ;  /* 0x0000000405027824 */ /* 0x000fe200078e0202 */
[----:B------:R-:W-:-:S04]  /*05e0*/  I2FP.F32.U32 R5, R10 ;  /* 0x0000000a00057245 */ /* 0x000fc80000201000 */
[----:B------:R-:W-:Y:S01]  /*05f0*/  LEA.HI R0, R2, R2, RZ, 0x1 ;  /* 0x0000000202007211 */ /* 0x000fe200078f08ff */
[----:B------:R-:W-:Y:S01]  /*0600*/  FMUL R5, R5, UR4 ;  /* 0x0000000405057c20 */ /* 0x000fe20008400000 */
[----:B------:R-:W-:Y:S02]  /*0610*/  ULDC UR4, c[0x0][0x144] ;  /* 0x0000510000047ab9 */ /* 0x000fe40000000800 */
[----:B------:R-:W-:Y:S01]  /*0620*/  LOP3.LUT R3, R0, 0xfffffffe, RZ, 0xc0, !PT ;  /* 0xfffffffe00037812 */ /* 0x000fe200078ec0ff */
[----:B0-----:R-:W-:Y:S02]  /*0630*/  IMAD.MOV R11, RZ, RZ, -R6 ;  /* 0x000000ffff0b7224 */ /* 0x001fe400078e0a06 */
[----:B------:R-:W0:Y:S02]  /*0640*/  F2I.U32.TRUNC.NTZ R5, R5 ;  /* 0x0000000500057305 */ /* 0x000e24000020f000 */
[----:B------:R-:W-:Y:S01]  /*0650*/  IMAD R0, R11, UR4, R4 ;  /* 0x000000040b007c24 */ /* 0x000fe2000f8e0204 */
[----:B------:R-:W-:Y:S01]  /*0660*/  ULDC UR4, c[0x0][0x148] ;  /* 0x0000520000047ab9 */ /* 0x000fe20000000800 */
[----:B------:R-:W5:Y:S01]  /*0670*/  LDC R11, c[0x0][0x140] ;  /* 0x00005000ff0b7b82 */ /* 0x000f620000000800 */
[----:B------:R-:W-:-:S05]  /*0680*/  IMAD.IADD R3, R2, 0x1, -R3 ;  /* 0x0000000102037824 */ /* 0x000fca00078e0a03 */
[----:B------:R-:W-:Y:S01]  /*0690*/  ISETP.NE.AND P2, PT, R3, R0, PT ;  /* 0x000000000300720c */ /* 0x000fe20003f45270 */
[----:B------:R-:W-:-:S05]  /*06a0*/  IMAD.SHL.U32 R3, R2, 0x4, RZ ;  /* 0x0000000402037824 */ /* 0x000fca00078e00ff */
[----:B------:R-:W-:Y:S01]  /*06b0*/  LOP3.LUT R6, R2, 0xc, R3, 0x78, !PT ;  /* 0x0000000c02067812 */ /* 0x000fe200078e7803 */
[----:B0-----:R-:W-:Y:S02]  /*06c0*/  IMAD.MOV R3, RZ, RZ, -R5 ;  /* 0x000000ffff037224 */ /* 0x001fe400078e0a05 */
[----:B------:R-:W-:Y:S01]  /*06d0*/  IMAD.MOV.U32 R5, RZ, RZ, 0x1 ;  /* 0x00000001ff057424 */ /* 0x000fe200078e00ff */
[C---:B------:R-:W-:Y:S01]  /*06e0*/  ISETP.LT.U32.AND P0, PT, R6.reuse, 0x2, !P0 ;  /* 0x000000020600780c */ /* 0x040fe20004701070 */
[----:B------:R-:W-:Y:S02]  /*06f0*/  IMAD R3, R3, UR4, R10 ;  /* 0x0000000403037c24 */ /* 0x000fe4000f8e020a */
[----:B------:R-:W-:-:S04]  /*0700*/  @P2 LEA.HI R0, R6, R6, RZ, 0x1 ;  /* 0x0000000606002211 */ /* 0x000fc800078f08ff */
[----:B------:R-:W-:Y:S02]  /*0710*/  @P2 SHF.R.S32.HI R0, RZ, 0x1, R0 ;  /* 0x00000001ff002819 */ /* 0x000fe40000011400 */
[----:B-----5:R-:W-:Y:S02]  /*0720*/  ISETP.EQ.U32.AND P1, PT, R11, 0x1, PT ;  /* 0x000000010b00780c */ /* 0x020fe40003f22070 */
[----:B------:R-:W-:Y:S02]  /*0730*/  @P2 ISETP.NE.AND P3, PT, R0, R3, PT ;  /* 0x000000030000220c */ /* 0x000fe40003f65270 */
[----:B------:R-:W-:Y:S02]  /*0740*/  SEL R0, RZ, 0x1, !P0 ;  /* 0x00000001ff007807 */ /* 0x000fe40004000000 */
[----:B------:R-:W-:-:S04]  /*0750*/  @P2 SEL R5, RZ, 0x1, P3 ;  /* 0x00000001ff052807 */ /* 0x000fc80001800000 */
[----:B------:R-:W-:-:S03]  /*0760*/  LOP3.LUT R5, R5, R0, RZ, 0xc0, !PT ;  /* 0x0000000005057212 */ /* 0x000fc600078ec0ff */
[----:B------:R-:W-:Y:S05]  /*0770*/  @!P1 BRA `(.L_x_4) ;  /* 0x0000000000089947 */ /* 0x000fea0003800000 */
[----:B-1234-:R-:W-:Y:S01]  /*0780*/  UCGABAR_ARV ;  /* 0x00000000000079c7 */ /* 0x01efe20008000000 */
[----:B------:R-:W-:Y:S05]  /*0790*/  BRA `(.L_x_5) ;  /* 0x0000000000047947 */ /* 0x000fea0003800000 */
.L_x_4:
[----:B-1234-:R-:W-:Y:S01]  /*07a0*/  NOP ;  /* 0x0000000000007918 */ /* 0x01efe20000000000 */
.L_x_5:
[----:B------:R-:W-:Y:S01]  /*07b0*/  ULDC.64 UR4, c[0x0][0x598] ;  /* 0x0001660000047ab9 */ /* 0x000fe20000000a00 */
[----:B------:R-:W-:Y:S01]  /*07c0*/  ULDC.64 UR14, c[0x0][0x208] ;  /* 0x00008200000e7ab9 */ /* 0x000fe20000000a00 */
[----:B------:R-:W-:-:S04]  /*07d0*/  ISETP.NE.U32.AND P0, PT, RZ, UR4, PT ;  /* 0x00000004ff007c0c */ /* 0x000fc8000bf05070 */
[----:B------:R-:W-:-:S13]  /*07e0*/  ISETP.NE.AND.EX P0, PT, RZ, UR5, PT, P0 ;  /* 0x00000005ff007c0c */ /* 0x000fda000bf05300 */
[----:B------:R-:W-:Y:S05]  /*07f0*/  @!P0 BRA `(.L_x_6) ;  /* 0x0000000000208947 */ /* 0x000fea0003800000 */
[----:B------:R-:W0:Y:S02]  /*0800*/  LDC.64 R2, c[0x0][0x598] ;  /* 0x00016600ff027b82 */ /* 0x000e240000000a00 */
[----:B0-----:R-:W2:Y:S02]  /*0810*/  LDG.E.64 R2, desc[UR14][R2.64] ;  /* 0x0000000e02027981 */ /* 0x001ea4000c1e1b00 */
[----:B--2---:R-:W-:-:S04]  /*0820*/  ISETP.NE.U32.AND P0, PT, R2, RZ, PT ;  /* 0x000000ff0200720c */ /* 0x004fc80003f05070 */
[----:B------:R-:W-:-:S13]  /*0830*/  ISETP.NE.AND.EX P0, PT, R3, RZ, PT, P0 ;  /* 0x000000ff0300720c */ /* 0x000fda0003f05300 */
[----:B------:R-:W-:Y:S05]  /*0840*/  @!P0 BRA `(.L_x_6) ;  /* 0x00000000000c8947 */ /* 0x000fea0003800000 */
[----:B------:R-:W2:Y:S02]  /*0850*/  LD.E R2, desc[UR14][R2.64] ;  /* 0x0000000e02027980 */ /* 0x000ea4000c101900 */
[----:B--2---:R-:W-:Y:S01]  /*0860*/  R2UR UR13, R2 ;  /* 0x00000000020d72ca */ /* 0x004fe200000e0000 */
[----:B------:R-:W-:-:S14]  /*0870*/  BRA `(.L_x_7) ;  /* 0x0000000000247947 */ /* 0x000fdc0003800000 */
.L_x_6:
[----:B------:R-:W-:Y:S02]  /*0880*/  ULDC.64 UR4, c[0x0][0x588] ;  /* 0x0001620000047ab9 */ /* 0x000fe40000000a00 */
[----:B------:R-:W-:-:S04]  /*0890*/  ISETP.NE.U32.AND P0, PT, RZ, UR4, PT ;  /* 0x00000004ff007c0c */ /* 0x000fc8000bf05070 */
[----:B------:R-:W-:-:S13]  /*08a0*/  ISETP.NE.AND.EX P0, PT, RZ, UR5, PT, P0 ;  /* 0x00000005ff007c0c */ /* 0x000fda000bf05300 */
[----:B------:R-:W-:Y:S05]  /*08b0*/  @!P0 BRA `(.L_x_8) ;  /* 0x0000000000108947 */ /* 0x000fea0003800000 */
[----:B------:R-:W0:Y:S02]  /*08c0*/  LDC.64 R2, c[0x0][0x588] ;  /* 0x00016200ff027b82 */ /* 0x000e240000000a00 */
[----:B0-----:R-:W2:Y:S02]  /*08d0*/  LDG.E R2, desc[UR14][R2.64] ;  /* 0x0000000e02027981 */ /* 0x001ea4000c1e1900 */
[----:B--2---:R-:W-:Y:S01]  /*08e0*/  R2UR UR13, R2 ;  /* 0x00000000020d72ca */ /* 0x004fe200000e0000 */
[----:B------:R-:W-:-:S14]  /*08f0*/  BRA `(.L_x_7) ;  /* 0x0000000000047947 */ /* 0x000fdc0003800000 */
.L_x_8:
[----:B------:R-:W-:-:S05]  /*0900*/  ULDC UR13, c[0x0][0x580] ;  /* 0x00016000000d7ab9 */ /* 0x000fca0000000800 */
.L_x_7:
[----:B------:R-:W-:Y:S02]  /*0910*/  ULDC.64 UR4, c[0x0][0x5a0] ;  /* 0x0001680000047ab9 */ /* 0x000fe40000000a00 */
        /* <DEDUP_REMOVED lines=11> */
.L_x_9:
        /* <DEDUP_REMOVED lines=8> */
.L_x_11:
[----:B------:R-:W-:-:S05]  /*0a50*/  ULDC UR16, c[0x0][0x584] ;  /* 0x0001610000107ab9 */ /* 0x000fca0000000800 */
.L_x_10:
[----:B------:R-:W-:Y:S01]  /*0a60*/  ULDC UR4, c[0x0][0x3c4] ;  /* 0x0000f10000047ab9 */ /* 0x000fe20000000800 */
[----:B------:R-:W-:Y:S01]  /*0a70*/  ULDC.64 UR32, c[0x0][0x3c8] ;  /* 0x0000f20000207ab9 */ /* 0x000fe20000000a00 */
[----:B------:R-:W-:-:S04]  /*0a80*/  UIADD3 UR4, UR4, 0x1f, URZ ;  /* 0x0000001f04047890 */ /* 0x000fc8000fffe03f */
[----:B------:R-:W-:-:S04]  /*0a90*/  USHF.R.S32.HI UR5, URZ, 0x1f, UR4 ;  /* 0x0000001f3f057899 */ /* 0x000fc80008011404 */
[----:B------:R-:W-:-:S04]  /*0aa0*/  ULEA.HI UR4, UR5, UR4, URZ, 0x5 ;  /* 0x0000000405047291 */ /* 0x000fc8000f8f283f */
[----:B------:R-:W-:-:S04]  /*0ab0*/  USHF.R.S32.HI UR4, URZ, 0x5, UR4 ;  /* 0x000000053f047899 */ /* 0x000fc80008011404 */
[----:B------:R-:W-:-:S04]  /*0ac0*/  UIMAD UR5, UR4, UR32, URZ ;  /* 0x00000020040572a4 */ /* 0x000fc8000f8e023f */
[----:B------:R-:W-:Y:S01]  /*0ad0*/  UIMAD UR5, UR5, UR33, URZ ;  /* 0x00000021050572a4 */ /* 0x000fe2000f8e023f */
[----:B------:R-:W-:Y:S11]  /*0ae0*/  @!P1 BRA `(.L_x_12) ;  /* 0x00000000000c9947 */ /* 0x000ff60003800000 */
[----:B------:R-:W-:Y:S01]  /*0af0*/  UCGABAR_WAIT ;  /* 0x0000000000007dc7 */ /* 0x000fe20008000000 */
[----:B------:R-:W-:Y:S01]  /*0b00*/  CCTL.IVALL ;  /* 0x00000000ff00798f */ /* 0x000fe20002000000 */
[----:B------:R-:W-:Y:S05]  /*0b10*/  BRA `(.L_x_13) ;  /* 0x0000000000047947 */ /* 0x000fea0003800000 */
.L_x_12:
[----:B------:R-:W-:Y:S06]  /*0b20*/  BAR.SYNC.DEFER_BLOCKING 0x0 ;  /* 0x0000000000007b1d */ /* 0x000fec0000010000 */
.L_x_13:
[----:B------:R-:W-:-:S13]  /*0b30*/  ISETP.NE.AND P0, PT, RZ, UR11, PT ;  /* 0x0000000bff007c0c */ /* 0x000fda000bf05270 */
[----:B------:R-:W-:Y:S05]  /*0b40*/  @!P0 BRA `(.L_x_14) ;  /* 0x0000013000608947 */ /* 0x000fea0003800000 */
[----:B------:R-:W-:-:S06]  /*0b50*/  UISETP.NE.AND UP0, UPT, UR11, 0x1, UPT ;  /* 0x000000010b00788c */ /* 0x000fcc000bf05270 */
[----:B------:R-:W-:-:S13]  /*0b60*/  PLOP3.LUT P0, PT, PT, PT, UP0, 0x80, 0x0 ;  /* 0x000000000000781c */ /* 0x000fda0003f0f008 */
[----:B------:R-:W-:Y:S05]  /*0b70*/  @P0 EXIT ;  /* 0x000000000000094d */ /* 0x000fea0003800000 */
[----:B------:R0:W-:Y:S01]  /*0b80*/  STL [R1], RZ ;  /* 0x000000ff01007387 */ /* 0x0001e20000100800 */
[----:B------:R-:W-:Y:S01]  /*0b90*/  UISETP.GE.AND UP0, UPT, UR5, 0x1, UPT ;  /* 0x000000010500788c */ /* 0x000fe2000bf06270 */
[----:B------:R-:W-:Y:S01]  /*0ba0*/  CS2R R86, SRZ ;  /* 0x0000000000567805 */ /* 0x000fe2000001ff00 */
[----:B------:R-:W-:Y:S01]  /*0bb0*/  UMOV UR4, URZ ;  /* 0x0000003f00047c82 */ /* 0x000fe20008000000 */
[----:B------:R0:W-:Y:S01]  /*0bc0*/  STL [R1+0x4], RZ ;  /* 0x000004ff01007387 */ /* 0x0001e20000100800 */
[----:B------:R-:W-:Y:S02]  /*0bd0*/  CS2R R152, SRZ ;  /* 0x0000000000987805 */ /* 0x000fe4000001ff00 */
[----:B------:R-:W-:Y:S02]  /*0be0*/  CS2R R154, SRZ ;  /* 0x00000000009a7805 */ /* 0x000fe4000001ff00 */
[----:B------:R-:W-:Y:S01]  /*0bf0*/  PLOP3.LUT P0, PT, PT, PT, UP0, 0x80, 0x0 ;  /* 0x000000000000781c */ /* 0x000fe20003f0f008 */
[----:B------:R0:W-:Y:S01]  /*0c00*/  STL [R1+0x8], RZ ;  /* 0x000008ff01007387 */ /* 0x0001e20000100800 */
[----:B------:R-:W-:-:S02]  /*0c10*/  CS2R R156, SRZ ;  /* 0x00000000009c7805 */ /* 0x000fc4000001ff00 */
[----:B------:R-:W-:Y:S02]  /*0c20*/  CS2R R158, SRZ ;  /* 0x00000000009e7805 */ /* 0x000fe4000001ff00 */
[----:B------:R-:W-:Y:S01]  /*0c30*/  CS2R R160, SRZ ;  /* 0x0000000000a07805 */ /* 0x000fe2000001ff00 */
[----:B------:R0:W-:Y:S01]  /*0c40*/  STL [R1+0xc], RZ ;  /* 0x00000cff01007387 */ /* 0x0001e20000100800 */
[----:B------:R-:W-:Y:S02]  /*0c50*/  CS2R R162, SRZ ;  /* 0x0000000000a27805 */ /* 0x000fe4000001ff00 */
[----:B------:R-:W-:Y:S02]  /*0c60*/  CS2R R164, SRZ ;  /* 0x0000000000a47805 */ /* 0x000fe4000001ff00 */
[----:B------:R-:W-:Y:S01]  /*0c70*/  CS2R R166, SRZ ;  /* 0x0000000000a67805 */ /* 0x000fe2000001ff00 */
        /* <DEDUP_REMOVED lines=116> */
[----:B------:R0:W-:Y:S04]  /*13c0*/  STL [R1+0x84], RZ ;  /* 0x000084ff01007387 */ /* 0x0001e80000100800 */
        /* <DEDUP_REMOVED lines=29> */
[----:B------:R0:W-:Y:S01]  /*15a0*/  STL [R1+0xfc], RZ ;  /* 0x0000fcff01007387 */ /* 0x0001e20000100800 */
[----:B------:R-:W-:Y:S05]  /*15b0*/  @!P0 BRA `(.L_x_15) ;  /* 0x0000000c00f88947 */ /* 0x000fea0003800000 */
[----:B------:R-:W-:-:S04]  /*15c0*/  ULOP3.LUT UR4, UR6, 0x1, URZ, 0xfc, !UPT ;  /* 0x0000000106047892 */ /* 0x000fc8000f8efc3f */
[----:B------:R-:W-:-:S06]  /*15d0*/  UISETP.NE.AND UP0, UPT, UR4, 0x3, UPT ;  /* 0x000000030400788c */ /* 0x000fcc000bf05270 */
[----:B------:R-:W-:-:S13]  /*15e0*/  PLOP3.LUT P1, PT, PT, PT, UP0, 0x80, 0x0 ;  /* 0x000000000000781c */ /* 0x000fda0003f2f008 */
[----:B------:R-:W-:Y:S05]  /*15f0*/  @!P1 BRA `(.L_x_16) ;  /* 0x0000000000049947 */ /* 0x000fea0003800000 */
[----:B------:R-:W-:Y:S01]  /*1600*/  BPT.TRAP 0x1 ;  /* 0x000000040000795c */ /* 0x000fe20000300000 */
.L_x_16:
[----:B------:R-:W1:Y:S01]  /*1610*/  S2UR UR7, SR_CgaCtaId ;  /* 0x00000000000779c3 */ /* 0x000e620000008800 */
[----:B------:R-:W-:Y:S01]  /*1620*/  SHF.L.U32 R0, RZ, 0x1f, RZ ;  /* 0x0000001fff007819 */ /* 0x000fe200000006ff */
[----:B------:R-:W-:Y:S02]  /*1630*/  UMOV UR4, 0x400 ;  /* 0x0000040000047882 */ /* 0x000fe40000000000 */
[----:B-1----:R-:W-:-:S12]  /*1640*/  ULEA UR4, UR7, UR4, 0x18 ;  /* 0x0000000407047291 */ /* 0x002fd8000f8ec03f */
.L_x_17:
[----:B-1----:R-:W-:-:S04]  /*1650*/  IMAD.U32 R3, RZ, RZ, UR4 ;  /* 0x00000004ff037e24 */ /* 0x002fc8000f8e00ff */
[----:B------:R1:W2:Y:S03]  /*1660*/  SYNCS.PHASECHK.TRANS64.TRYWAIT P1, [R3+URZ+0x36000], R0 ;  /* 0x03600000030075a7 */ /* 0x0002a6000802017f */
[----:B--2---:R-:W-:Y:S05]  /*1670*/  @!P1 NANOSLEEP.SYNCS 0x989680 ;  /* 0x009896800000995d */ /* 0x004fea0003900000 */
[----:B------:R-:W2:Y:S02]  /*1680*/  @!P1 SYNCS.PHASECHK.TRANS64 P1, [R3+URZ+0x36000], R0 ;  /* 0x03600000030095a7 */ /* 0x000ea4000802007f */
[----:B--2---:R-:W-:Y:S05]  /*1690*/  @!P1 BRA `(.L_x_17) ;  /* 0xfffffffc00ec9947 */ /* 0x004fea000383ffff */
[----:B------:R-:W-:Y:S01]  /*16a0*/  UIADD3 UR7, UR4, 0x24000, URZ ;  /* 0x0002400004077890 */ /* 0x000fe2000fffe03f */
[----:B------:R-:W-:Y:S01]  /*16b0*/  WARPGROUP.ARRIVE ;  /* 0x00000000000079c5 */ /* 0x000fe20000000000 */
[----:B------:R-:W-:Y:S02]  /*16c0*/  USHF.R.U32.HI UR4, URZ, 0x4, UR4 ;  /* 0x000000043f047899 */ /* 0x000fe40008011604 */
[----:B------:R-:W-:Y:S02]  /*16d0*/  USHF.R.U32.HI UR7, URZ, 0x4, UR7 ;  /* 0x000000043f077899 */ /* 0x000fe40008011607 */
[----:B------:R-:W-:Y:S02]  /*16e0*/  ULOP3.LUT UR4, UR4, 0x3fff, URZ, 0xc0, !UPT ;  /* 0x00003fff04047892 */ /* 0x000fe4000f8ec03f */
[----:B------:R-:W-:Y:S02]  /*16f0*/  ULOP3.LUT UR7, UR7, 0x3fff, URZ, 0xc0, !UPT ;  /* 0x00003fff07077892 */ /* 0x000fe4000f8ec03f */
[----:B------:R-:W-:-:S02]  /*1700*/  ULOP3.LUT UR4, UR4, 0x10000, URZ, 0xfc, !UPT ;  /* 0x0001000004047892 */ /* 0x000fc4000f8efc3f */
[----:B------:R-:W-:Y:S01]  /*1710*/  ULOP3.LUT UR7, UR7, 0x1000000, URZ, 0xfc, !UPT ;  /* 0x0100000007077892 */ /* 0x000fe2000f8efc3f */
[----:B------:R-:W-:Y:S01]  /*1720*/  UMOV UR9, 0x80000020 ;  /* 0x8000002000097882 */ /* 0x000fe20000000000 */
[----:B------:R-:W-:-:S03]  /*1730*/  UMOV UR11, 0x40000040 ;  /* 0x40000040000b7882 */ /* 0x000fc60000000000 */
[----:B------:R-:W-:Y:S02]  /*1740*/  UMOV UR8, UR4 ;  /* 0x0000000400087c82 */ /* 0x000fe40008000000 */
[----:B------:R-:W-:Y:S02]  /*1750*/  UMOV UR10, UR7 ;  /* 0x00000007000a7c82 */ /* 0x000fe40008000000 */
[----:B------:R-:W-:Y:S01]  /*1760*/  HGMMA.64x128x16.F32 R72, gdesc[UR8].tnspB, RZ, !UPT, gsb0 ;  /* 0x41e00000084879f0 */ /* 0x000fe2000c0008ff */
[----:B------:R-:W-:Y:S01]  /*1770*/  UIADD3 UR8, UR4, 0x100, URZ ;  /* 0x0000010004087890 */ /* 0x000fe2000fffe03f */
[----:B------:R-:W-:Y:S01]  /*1780*/  UMOV UR9, 0x80000020 ;  /* 0x8000002000097882 */ /* 0x000fe20000000000 */
[----:B------:R-:W-:Y:S02]  /*1790*/  WARPGROUP.DEPBAR.LE gsb0, 0x0 ;  /* 0x00008000000079c5 */ /* 0x000fe40000010000 */
[----:B------:R-:W-:Y:S01]  /*17a0*/  WARPGROUP.ARRIVE ;  /* 0x00000000000079c5 */ /* 0x000fe20000000000 */
[----:B------:R-:W-:Y:S01]  /*17b0*/  IMAD.MOV.U32 R52, RZ, RZ, R88 ;  /* 0x000000ffff347224 */ /* 0x000fe200078e0058 */
[----:B------:R-:W-:Y:S01]  /*17c0*/  MOV R45, R95 ;  /* 0x0000005f002d7202 */ /* 0x000fe20000000f00 */
[----:B------:R-:W-:Y:S01]  /*17d0*/  IMAD.MOV.U32 R51, RZ, RZ, R89 ;  /* 0x000000ffff337224 */ /* 0x000fe200078e0059 */
[----:B------:R-:W-:Y:S01]  /*17e0*/  MOV R34, R106 ;  /* 0x0000006a00227202 */ /* 0x000fe20000000f00 */
[----:B------:R-:W-:-:S02]  /*17f0*/  IMAD.MOV.U32 R50, RZ, RZ, R90 ;  /* 0x000000ffff327224 */ /* 0x000fc400078e005a */
[----:B------:R-:W-:Y:S01]  /*1800*/  HGMMA.64x128x16.F32 R152, gdesc[UR8].tnspB, RZ, !UPT, gsb0 ;  /* 0x41e00000089879f0 */ /* 0x000fe2000c0008ff */
[----:B------:R-:W-:Y:S01]  /*1810*/  UIADD3 UR8, UR4, 0x200, URZ ;  /* 0x0000020004087890 */ /* 0x000fe2000fffe03f */
[----:B------:R-:W-:Y:S01]  /*1820*/  IMAD.MOV.U32 R49, RZ, RZ, R91 ;  /* 0x000000ffff317224 */ /* 0x000fe200078e005b */
[----:B------:R-:W-:Y:S01]  /*1830*/  MOV R23, R117 ;  /* 0x0000007500177202 */ /* 0x000fe20000000f00 */
[----:B------:R-:W-:Y:S01]  /*1840*/  IMAD.MOV.U32 R48, RZ, RZ, R92 ;  /* 0x000000ffff307224 */ /* 0x000fe200078e005c */
[----:B------:R-:W-:Y:S01]  /*1850*/  MOV R12, R128 ;  /* 0x00000080000c7202 */ /* 0x000fe20000000f00 */
[----:B------:R-:W-:Y:S01]  /*1860*/  IMAD.MOV.U32 R47, RZ, RZ, R93 ;  /* 0x000000ffff2f7224 */ /* 0x000fe200078e005d */
[----:B------:R-:W-:Y:S01]  /*1870*/  UMOV UR9, 0x80000020 ;  /* 0x8000002000097882 */ /* 0x000fe20000000000 */
[----:B------:R-:W-:Y:S01]  /*1880*/  IMAD.MOV.U32 R46, RZ, RZ, R94 ;  /* 0x000000ffff2e7224 */ /* 0x000fe200078e005e */
[----:B------:R-:W-:Y:S01]  /*1890*/  MOV R68, R72 ;  /* 0x0000004800447202 */ /* 0x000fe20000000f00 */
[----:B------:R-:W-:Y:S01]  /*18a0*/  IMAD.MOV.U32 R44, RZ, RZ, R96 ;  /* 0x000000ffff2c7224 */ /* 0x000fe200078e0060 */
[----:B------:R-:W-:Y:S01]  /*18b0*/  MOV R56, R84 ;  /* 0x0000005400387202 */ /* 0x000fe20000000f00 */
[----:B------:R-:W-:-:S02]  /*18c0*/  IMAD.MOV.U32 R43, RZ, RZ, R97 ;  /* 0x000000ffff2b7224 */ /* 0x000fc400078e0061 */
[----:B------:R-:W-:Y:S02]  /*18d0*/  IMAD.MOV.U32 R42, RZ, RZ, R98 ;  /* 0x000000ffff2a7224 */ /* 0x000fe400078e0062 */
[----:B------:R-:W-:Y:S02]  /*18e0*/  IMAD.MOV.U32 R41, RZ, RZ, R99 ;  /* 0x000000ffff297224 */ /* 0x000fe400078e0063 */
[----:B------:R-:W-:Y:S02]  /*18f0*/  IMAD.MOV.U32 R40, RZ, RZ, R100 ;  /* 0x000000ffff287224 */ /* 0x000fe400078e0064 */
[----:B------:R-:W-:Y:S02]  /*1900*/  IMAD.MOV.U32 R39, RZ, RZ, R101 ;  /* 0x000000ffff277224 */ /* 0x000fe400078e0065 */
[----:B------:R-:W-:Y:S02]  /*1910*/  IMAD.MOV.U32 R38, RZ, RZ, R102 ;  /* 0x000000ffff267224 */ /* 0x000fe400078e0066 */
[----:B------:R-:W-:-:S02]  /*1920*/  IMAD.MOV.U32 R37, RZ, RZ, R103 ;  /* 0x000000ffff257224 */ /* 0x000fc400078e0067 */
[----:B------:R-:W-:Y:S02]  /*1930*/  IMAD.MOV.U32 R36, RZ, RZ, R104 ;  /* 0x000000ffff247224 */ /* 0x000fe400078e0068 */
[----:B------:R-:W-:Y:S02]  /*1940*/  IMAD.MOV.U32 R35, RZ, RZ, R105 ;  /* 0x000000ffff237224 */ /* 0x000fe400078e0069 */
[----:B------:R-:W-:Y:S02]  /*1950*/  IMAD.MOV.U32 R33, RZ, RZ, R107 ;  /* 0x000000ffff217224 */ /* 0x000fe400078e006b */
[----:B------:R-:W-:Y:S02]  /*1960*/  IMAD.MOV.U32 R32, RZ, RZ, R108 ;  /* 0x000000ffff207224 */ /* 0x000fe400078e006c */
[----:B------:R-:W-:Y:S02]  /*1970*/  IMAD.MOV.U32 R31, RZ, RZ, R109 ;  /* 0x000000ffff1f7224 */ /* 0x000fe400078e006d */
        /* <DEDUP_REMOVED lines=11> */
[----:B------:R-:W-:Y:S01]  /*1a30*/  IMAD.MOV.U32 R19, RZ, RZ, R121 ;  /* 0x000000ffff137224 */ /* 0x000fe200078e0079 */
[----:B------:R-:W-:Y:S01]  /*1a40*/  MOV R235, R21 ;  /* 0x0000001500eb7202 */ /* 0x000fe20000000f00 */
        /* <DEDUP_REMOVED lines=8> */
[----:B------:R-:W-:-:S02]  /*1ad0*/  IMAD.MOV.U32 R9, RZ, RZ, R131 ;  /* 0x000000ffff097224 */ /* 0x000fc400078e0083 */
[----:B------:R-:W-:Y:S01]  /*1ae0*/  IMAD.MOV.U32 R4, RZ, RZ, R132 ;  /* 0x000000ffff047224 */ /* 0x000fe200078e0084 */
[----:B------:R-:W-:Y:S01]  /*1af0*/  MOV R246, R10 ;  /* 0x0000000a00f67202 */ /* 0x000fe20000000f00 */
[----:B-1----:R-:W-:Y:S02]  /*1b00*/  IMAD.MOV.U32 R3, RZ, RZ, R133 ;  /* 0x000000ffff037224 */ /* 0x002fe400078e0085 */
        /* <DEDUP_REMOVED lines=26> */
[----:B------:R-:W-:Y:S01]  /*1cb0*/  IMAD.MOV.U32 R227, RZ, RZ, R29 ;  /* 0x000000ffffe37224 */ /* 0x000fe200078e001d */
[----:B------:R-:W-:Y:S02]  /*1cc0*/  WARPGROUP.DEPBAR.LE gsb0, 0x0 ;  /* 0x00008000000079c5 */ /* 0x000fe40000010000 */
[----:B------:R-:W-:Y:S01]  /*1cd0*/  WARPGROUP.ARRIVE ;  /* 0x00000000000079c5 */ /* 0x000fe20000000000 */
[----:B------:R1:W-:Y:S01]  /*1ce0*/  STL.64 [R1+0x168], R214 ;  /* 0x000168d601007387 */ /* 0x0003e20000100a00 */
[----:B------:R-:W-:-:S02]  /*1cf0*/  IMAD.MOV.U32 R228, RZ, RZ, R28 ;  /* 0x000000ffffe47224 */ /* 0x000fc400078e001c */
[----:B------:R-:W-:Y:S01]  /*1d00*/  IMAD.MOV.U32 R229, RZ, RZ, R27 ;  /* 0x000000ffffe57224 */ /* 0x000fe200078e001b */
[----:B------:R2:W-:Y:S01]  /*1d10*/  STL.64 [R1+0x160], R212 ;  /* 0x000160d401007387 */ /* 0x0005e20000100a00 */
[----:B------:R-:W-:Y:S01]  /*1d20*/  HGMMA.64x128x16.F32 R88, gdesc[UR8].tnspB, RZ, !UPT, gsb0 ;  /* 0x41e00000085879f0 */ /* 0x000fe2000c0008ff */
[----:B------:R-:W-:Y:S01]  /*1d30*/  UIADD3 UR8, UR4, 0x300, URZ ;  /* 0x0000030004087890 */ /* 0x000fe2000fffe03f */
[----:B------:R-:W-:Y:S01]  /*1d40*/  IMAD.MOV.U32 R230, RZ, RZ, R26 ;  /* 0x000000ffffe67224 */ /* 0x000fe200078e001a */
[----:B------:R3:W-:Y:S01]  /*1d50*/  STL.64 [R1+0x158], R210 ;  /* 0x000158d201007387 */ /* 0x0007e20000100a00 */
[----:B------:R-:W-:Y:S01]  /*1d60*/  IMAD.MOV.U32 R231, RZ, RZ, R25 ;  /* 0x000000ffffe77224 */ /* 0x000fe200078e0019 */
[----:B------:R-:W-:Y:S01]  /*1d70*/  UMOV UR9, 0x80000020 ;  /* 0x8000002000097882 */ /* 0x000fe20000000000 */
[----:B------:R-:W-:Y:S01]  /*1d80*/  IMAD.MOV.U32 R232, RZ, RZ, R24 ;  /* 0x000000ffffe87224 */ /* 0x000fe200078e0018 */
[----:B------:R4:W-:Y:S01]  /*1d90*/  STL.64 [R1+0x150], R208 ;  /* 0x000150d001007387 */ /* 0x0009e20000100a00 */
[----:B-1----:R-:W-:-:S02]  /*1da0*/  IMAD.MOV.U32 R214, RZ, RZ, R42 ;  /* 0x000000ffffd67224 */ /* 0x002fc400078e002a */
[----:B------:R-:W-:Y:S01]  /*1db0*/  IMAD.MOV.U32 R215, RZ, RZ, R41 ;  /* 0x000000ffffd77224 */ /* 0x000fe200078e0029 */
[----:B------:R1:W-:Y:S01]  /*1dc0*/  STL.64 [R1+0x148], R206 ;  /* 0x000148ce01007387 */ /* 0x0003e20000100a00 */
[----:B--2---:R-:W-:Y:S01]  /*1dd0*/  IMAD.MOV.U32 R212, RZ, RZ, R44 ;  /* 0x000000ffffd47224 */ /* 0x004fe200078e002c */
[----:B------:R-:W-:Y:S01]  /*1de0*/  MOV R213, R43 ;  /* 0x0000002b00d57202 */ /* 0x000fe20000000f00 */
[----:B------:R-:W-:Y:S01]  /*1df0*/  IMAD.MOV.U32 R233, RZ, RZ, R23 ;  /* 0x000000ffffe97224 */ /* 0x000fe200078e0017 */
[----:B------:R2:W-:Y:S01]  /*1e00*/  STL.64 [R1+0x140], R204 ;  /* 0x000140cc01007387 */ /* 0x0005e20000100a00 */
[----:B---3--:R-:W-:Y:S02]  /*1e10*/  IMAD.MOV.U32 R210, RZ, RZ, R46 ;  /* 0x000000ffffd27224 */ /* 0x008fe400078e002e */
[----:B------:R-:W-:Y:S01]  /*1e20*/  IMAD.MOV.U32 R211, RZ, RZ, R45 ;  /* 0x000000ffffd37224 */ /* 0x000fe200078e002d */
[----:B------:R3:W-:Y:S01]  /*1e30*/  STL.64 [R1+0x138], R202 ;  /* 0x000138ca01007387 */ /* 0x0007e20000100a00 */
[----:B----4-:R-:W-:-:S02]  /*1e40*/  IMAD.MOV.U32 R208, RZ, RZ, R48 ;  /* 0x000000ffffd07224 */ /* 0x010fc400078e0030 */
[----:B------:R-:W-:Y:S01]  /*1e50*/  IMAD.MOV.U32 R209, RZ, RZ, R47 ;  /* 0x000000ffffd17224 */ /* 0x000fe200078e002f */
[----:B------:R4:W-:Y:S01]  /*1e60*/  STL.64 [R1+0x130], R200 ;  /* 0x000130c801007387 */ /* 0x0009e20000100a00 */
[----:B-1----:R-:W-:Y:S02]  /*1e70*/  IMAD.MOV.U32 R206, RZ, RZ, R50 ;  /* 0x000000ffffce7224 */ /* 0x002fe400078e0032 */
[----:B------:R-:W-:Y:S01]  /*1e80*/  IMAD.MOV.U32 R207, RZ, RZ, R49 ;  /* 0x000000ffffcf7224 */ /* 0x000fe200078e0031 */
[----:B------:R1:W-:Y:S01]  /*1e90*/  STL.64 [R1+0x128], R198 ;  /* 0x000128c601007387 */ /* 0x0003e20000100a00 */
[----:B--2---:R-:W-:Y:S02]  /*1ea0*/  IMAD.MOV.U32 R204, RZ, RZ, R52 ;  /* 0x000000ffffcc7224 */ /* 0x004fe400078e0034 */
[----:B------:R-:W-:Y:S01]  /*1eb0*/  IMAD.MOV.U32 R205, RZ, RZ, R51 ;  /* 0x000000ffffcd7224 */ /* 0x000fe200078e0033 */
[----:B------:R2:W-:Y:S01]  /*1ec0*/  STL.64 [R1+0x120], R196 ;  /* 0x000120c401007387 */ /* 0x0005e20000100a00 */
[----:B---3--:R-:W-:Y:S01]  /*1ed0*/  MOV R202, R54 ;  /* 0x0000003600ca7202 */ /* 0x008fe20000000f00 */
[----:B------:R-:W-:-:S02]  /*1ee0*/  IMAD.MOV.U32 R203, RZ, RZ, R53 ;  /* 0x000000ffffcb7224 */ /* 0x000fc400078e0035 */
[----:B------:R3:W-:Y:S01]  /*1ef0*/  STL.64 [R1+0x118], R194 ;  /* 0x000118c201007387 */ /* 0x0007e20000100a00 */
[----:B----4-:R-:W-:Y:S02]  /*1f00*/  IMAD.MOV.U32 R200, RZ, RZ, R56 ;  /* 0x000000ffffc87224 */ /* 0x010fe400078e0038 */
        /* <DEDUP_REMOVED lines=8> */
[----:B---3--:R-:W-:-:S02]  /*1f90*/  IMAD.MOV.U32 R194, RZ, RZ, R62 ;  /* 0x000000ffffc27224 */ /* 0x008fc400078e003e */
[----:B------:R-:W-:Y:S02]  /*1fa0*/  IMAD.MOV.U32 R195, RZ, RZ, R61 ;  /* 0x000000ffffc37224 */ /* 0x000fe400078e003d */
[----:B----4-:R-:W-:Y:S02]  /*1fb0*/  IMAD.MOV.U32 R192, RZ, RZ, R64 ;  /* 0x000000ffffc07224 */ /* 0x010fe400078e0040 */
[----:B------:R-:W-:Y:S01]  /*1fc0*/  IMAD.MOV.U32 R193, RZ, RZ, R63 ;  /* 0x000000ffffc17224 */ /* 0x000fe200078e003f */
[----:B-1----:R-:W-:Y:S01]  /*1fd0*/  MOV R191, R65 ;  /* 0x0000004100bf7202 */ /* 0x002fe20000000f00 */
[----:B------:R-:W-:Y:S02]  /*1fe0*/  IMAD.MOV.U32 R190, RZ, RZ, R66 ;  /* 0x000000ffffbe7224 */ /* 0x000fe400078e0042 */
[----:B------:R-:W-:Y:S02]  /*1ff0*/  IMAD.MOV.U32 R234, RZ, RZ, R22 ;  /* 0x000000ffffea7224 */ /* 0x000fe400078e0016 */
[----:B--2---:R-:W-:-:S02]  /*2000*/  IMAD.MOV.U32 R188, RZ, RZ, R68 ;  /* 0x000000ffffbc7224 */ /* 0x004fc400078e0044 */
        /* <DEDUP_REMOVED lines=15> */
[----:B------:R-:W-:Y:S01]  /*2100*/  IMAD.MOV.U32 R251, RZ, RZ, R0 ;  /* 0x000000fffffb7224 */ /* 0x000fe200078e0000 */
[----:B------:R-:W-:Y:S02]  /*2110*/  WARPGROUP.DEPBAR.LE gsb0, 0x0 ;  /* 0x00008000000079c5 */ /* 0x000fe40000010000 */
[----:B------:R-:W-:-:S06]  /*2120*/  WARPGROUP.ARRIVE ;  /* 0x00000000000079c5 */ /* 0x000fcc0000000000 */
[----:B------:R-:W-:Y:S01]  /*2130*/  HGMMA.64x128x16.F32 R24, gdesc[UR8].tnspB, RZ, !UPT, gsb0 ;  /* 0x41e00000081879f0 */ /* 0x000fe2000c0008ff */
[----:B------:R-:W-:Y:S02]  /*2140*/  UIADD3 UR8, UR4, 0x2, URZ ;  /* 0x0000000204087890 */ /* 0x000fe4000fffe03f */
[----:B------:R-:W-:Y:S01]  /*2150*/  UIADD3 UR10, UR7, 0x80, URZ ;  /* 0x00000080070a7890 */ /* 0x000fe2000fffe03f */
[----:B------:R-:W-:Y:S01]  /*2160*/  UMOV UR9, 0x80000020 ;  /* 0x8000002000097882 */ /* 0x000fe20000000000 */
[----:B------:R-:W-:Y:S01]  /*2170*/  UMOV UR11, 0x40000040 ;  /* 0x40000040000b7882 */ /* 0x000fe20000000000 */
[----:B------:R-:W-:Y:S02]  /*2180*/  WARPGROUP.DEPBAR.LE gsb0, 0x0 ;  /* 0x00008000000079c5 */ /* 0x000fe40000010000 */
[----:B------:R-:W-:-:S06]  /*2190*/  WARPGROUP.ARRIVE ;  /* 0x00000000000079c5 */ /* 0x000fcc0000000000 */
[----:B------:R-:W-:Y:S03]  /*21a0*/  HGMMA.64x128x16.F32 R188, gdesc[UR8].tnspB, R188, gsb0 ;  /* 0x41e0000008bc79f0 */ /* 0x000fe600080008bc */
[----:B------:R-:W-:Y:S02]  /*21b0*/  WARPGROUP.DEPBAR.LE gsb0, 0x0 ;  /* 0x00008000000079c5 */ /* 0x000fe40000010000 */
[----:B------:R-:W-:Y:S04]  /*21c0*/  STL.64 [R1], R188 ;  /* 0x000000bc01007387 */ /* 0x000fe80000100a00 */
[----:B------:R-:W-:Y:S04]  /*21d0*/  STL.64 [R1+0x8], R190 ;  /* 0x000008be01007387 */ /* 0x000fe80000100a00 */
        /* <DEDUP_REMOVED lines=11> */
[----:B------:R1:W-:Y:S04]  /*2290*/  STL.64 [R1+0x68], R214 ;  /* 0x000068d601007387 */ /* 0x0003e80000100a00 */
        /* <DEDUP_REMOVED lines=18> */
[----:B-1----:R-:W3:Y:S04]  /*23c0*/  LDL.LU.64 R214, [R1+0x168] ;  /* 0x0001680001d67983 */ /* 0x002ee80000300a00 */
[----:B------:R-:W3:Y:S04]  /*23d0*/  LDL.LU.64 R212, [R1+0x160] ;  /* 0x0001600001d47983 */ /* 0x000ee80000300a00 */
        /* <DEDUP_REMOVED lines=11> */
[----:B------:R-:W3:Y:S01]  /*2490*/  LDL.LU.64 R188, [R1+0x100] ;  /* 0x0001000001bc7983 */ /* 0x000ee20000300a00 */
[----:B------:R-:W-:Y:S01]  /*24a0*/  UIADD3 UR8, UR4, 0x102, URZ ;  /* 0x0000010204087890 */ /* 0x000fe2000fffe03f */
[----:B------:R-:W-:Y:S01]  /*24b0*/  UMOV UR9, 0x80000020 ;  /* 0x8000002000097882 */ /* 0x000fe20000000000 */
[----:B---3--:R-:W-:-:S07]  /*24c0*/  WARPGROUP.ARRIVE ;  /* 0x00000000000079c5 */ /* 0x008fce0000000000 */
[----:B------:R-:W-:Y:S01]  /*24d0*/  HGMMA.64x128x16.F32 R152, gdesc[UR8].tnspB, R152, gsb0 ;  /* 0x41e00000089879f0 */ /* 0x000fe20008000898 */
[----:B------:R-:W-:Y:S01]  /*24e0*/  UIADD3 UR8, UR4, 0x202, URZ ;  /* 0x0000020204087890 */ /* 0x000fe2000fffe03f */
[----:B------:R-:W-:Y:S01]  /*24f0*/  UMOV UR9, 0x80000020 ;  /* 0x8000002000097882 */ /* 0x000fe20000000000 */
[----:B------:R-:W-:Y:S02]  /*2500*/  WARPGROUP.DEPBAR.LE gsb0, 0x0 ;  /* 0x00008000000079c5 */ /* 0x000fe40000010000 */
[----:B------:R-:W-:-:S07]  /*2510*/  WARPGROUP.ARRIVE ;  /* 0x00000000000079c5 */ /* 0x000fce0000000000 */
[----:B------:R-:W-:Y:S01]  /*2520*/  HGMMA.64x128x16.F32 R88, gdesc[UR8].tnspB, R88, gsb0 ;  /* 0x41e00000085879f0 */ /* 0x000fe20008000858 */
[----:B------:R-:W-:Y:S01]  /*2530*/  UIADD3 UR8, UR4, 0x302, URZ ;  /* 0x0000030204087890 */ /* 0x000fe2000fffe03f */
[----:B------:R-:W-:Y:S02]  /*2540*/  UMOV UR9, 0x80000020 ;  /* 0x8000002000097882 */ /* 0x000fe40000000000 */
[----:B------:R-:W-:Y:S01]  /*2550*/  UMOV UR4, 0x1 ;  /* 0x0000000100047882 */ /* 0x000fe20000000000 */
[----:B------:R-:W-:Y:S02]  /*2560*/  WARPGROUP.DEPBAR.LE gsb0, 0x0 ;  /* 0x00008000000079c5 */ /* 0x000fe40000010000 */
[----:B------:R-:W-:-:S06]  /*2570*/  WARPGROUP.ARRIVE ;  /* 0x00000000000079c5 */ /* 0x000fcc0000000000 */
[----:B--2---:R-:W-:Y:S03]  /*2580*/  HGMMA.64x128x16.F32 R24, gdesc[UR8].tnspB, R24, gsb0 ;  /* 0x41e00000081879f0 */ /* 0x004fe60008000818 */
[----:B------:R-:W-:Y:S02]  /*2590*/  WARPGROUP.DEPBAR.LE gsb0, 0x0 ;  /* 0x00008000000079c5 */ /* 0x000fe40000010000 */
.L_x_15:
[----:B------:R-:W-:-:S04]  /*25a0*/  UISETP.LT.AND UP0, UPT, UR5, 0x1, UPT ;  /* 0x000000010500788c */ /* 0x000fc8000bf01270 */
[----:B------:R-:W-:-:S04]  /*25b0*/  USEL UR7, UR5, 0x1, UP0 ;  /* 0x0000000105077887 */ /* 0x000fc80008000000 */
[----:B------:R-:W-:-:S04]  /*25c0*/  UIADD3 UR7, UR5, -UR7, URZ ;  /* 0x8000000705077290 */ /* 0x000fc8000fffe03f */
[----:B------:R-:W-:-:S06]  /*25d0*/  UISETP.GE.AND UP0, UPT, UR7, 0x1, UPT ;  /* 0x000000010700788c */ /* 0x000fcc000bf06270 */
[----:B------:R-:W-:-:S13]  /*25e0*/  PLOP3.LUT P1, PT, PT, PT, UP0, 0x80, 0x0 ;  /* 0x000000000000781c */ /* 0x000fda0003f2f008 */
[----:B------:R-:W-:Y:S05]  /*25f0*/  @!P1 BRA `(.L_x_18) ;  /* 0x0000001400909947 */ /* 0x000fea0003800000 */
[----:B------:R-:W-:Y:S01]  /*2600*/  IMAD.MOV.U32 R4, RZ, RZ, RZ ;  /* 0x000000ffff047224 */ /* 0x000fe200078e00ff */
[----:B------:R-:W-:Y:S01]  /*2610*/  ULOP3.LUT UR19, UR6, 0x1, URZ, 0xfc, !UPT ;  /* 0x0000000106137892 */ /* 0x000fe2000f8efc3f */
[----:B------:R-:W-:Y:S01]  /*2620*/  IMAD.U32 R3, RZ, RZ, UR7 ;  /* 0x00000007ff037e24 */ /* 0x000fe2000f8e00ff */
[----:B------:R-:W-:Y:S01]  /*2630*/  UISETP.NE.U32.AND UP0, UPT, UR4, URZ, UPT ;  /* 0x0000003f0400728c */ /* 0x000fe2000bf05070 */
[----:B------:R-:W-:-:S10]  /*2640*/  UMOV UR5, URZ ;  /* 0x0000003f00057c82 */ /* 0x000fd40008000000 */
.L_x_23:
[----:B------:R-:W-:-:S06]  /*2650*/  UISETP.NE.AND UP1, UPT, UR19, 0x3, UPT ;  /* 0x000000031300788c */ /* 0x000fcc000bf25270 */
[----:B------:R-:W-:-:S13]  /*2660*/  PLOP3.LUT P2, PT, PT, PT, UP1, 0x80, 0x0 ;  /* 0x000000000000781c */ /* 0x000fda0003f4f018 */
[----:B------:R-:W-:Y:S05]  /*2670*/  @!P2 BRA `(.L_x_19) ;  /* 0x000000000004a947 */ /* 0x000fea0003800000 */
[----:B------:R-:W-:Y:S01]  /*2680*/  BPT.TRAP 0x1 ;  /* 0x000000040000795c */ /* 0x000fe20000300000 */
.L_x_19:
[----:B------:R-:W1:Y:S01]  /*2690*/  S2UR UR8, SR_CgaCtaId ;  /* 0x00000000000879c3 */ /* 0x000e620000008800 */
[----:B------:R-:W-:Y:S01]  /*26a0*/  UMOV UR12, 0x400 ;  /* 0x00000400000c7882 */ /* 0x000fe20000000000 */
[----:B------:R-:W-:Y:S01]  /*26b0*/  SHF.L.U32 R2, R4, 0x1f, RZ ;  /* 0x0000001f04027819 */ /* 0x000fe200000006ff */
[----:B-1----:R-:W-:-:S04]  /*26c0*/  ULEA UR12, UR8, UR12, 0x18 ;  /* 0x0000000c080c7291 */ /* 0x002fc8000f8ec03f */
[----:B------:R-:W-:-:S12]  /*26d0*/  ULEA UR8, UR4, UR12, 0x3 ;  /* 0x0000000c04087291 */ /* 0x000fd8000f8e183f */
.L_x_20:
[----:B-1----:R-:W-:-:S04]  /*26e0*/  IMAD.U32 R0, RZ, RZ, UR8 ;  /* 0x00000008ff007e24 */ /* 0x002fc8000f8e00ff */
[----:B------:R1:W2:Y:S03]  /*26f0*/  SYNCS.PHASECHK.TRANS64.TRYWAIT P1, [R0+URZ+0x36000], R2 ;  /* 0x03600002000075a7 */ /* 0x0002a6000802017f */
[----:B--2---:R-:W-:Y:S05]  /*2700*/  @!P1 NANOSLEEP.SYNCS 0x989680 ;  /* 0x009896800000995d */ /* 0x004fea0003900000 */
[----:B------:R-:W2:Y:S02]  /*2710*/  @!P1 SYNCS.PHASECHK.TRANS64 P1, [R0+URZ+0x36000], R2 ;  /* 0x03600002000095a7 */ /* 0x000ea4000802007f */
[----:B--2---:R-:W-:Y:S05]  /*2720*/  @!P1 BRA `(.L_x_20) ;  /* 0xfffffffc00ec9947 */ /* 0x004fea000383ffff */
        /* <DEDUP_REMOVED lines=32> */
[----:B--2---:R-:W2:Y:S04]  /*2930*/  LDL.LU.64 R24, [R1] ;  /* 0x0000000001187983 */ /* 0x004ea80000300a00 */
[----:B------:R-:W2:Y:S04]  /*2940*/  LDL.LU.64 R26, [R1+0x8] ;  /* 0x00000800011a7983 */ /* 0x000ea80000300a00 */
        /* <DEDUP_REMOVED lines=29> */
[----:B------:R-:W2:Y:S01]  /*2b20*/  LDL.LU.64 R86, [R1+0xf8] ;  /* 0x0000f80001567983 */ /* 0x000ea20000300a00 */
[----:B------:R-:W-:-:S02]  /*2b30*/  UIADD3 UR9, UR12, 0x24000, URZ ;  /* 0x000240000c097890 */ /* 0x000fc4000fffe03f */
[----:B------:R-:W-:Y:S02]  /*2b40*/  USHF.R.U32.HI UR8, URZ, 0x4, UR12 ;  /* 0x000000043f087899 */ /* 0x000fe4000801160c */
[----:B------:R-:W-:Y:S02]  /*2b50*/  USHF.R.U32.HI UR9, URZ, 0x4, UR9 ;  /* 0x000000043f097899 */ /* 0x000fe40008011609 */
[----:B------:R-:W-:Y:S02]  /*2b60*/  ULOP3.LUT UR8, UR8, 0x3fff, URZ, 0xc0, !UPT ;  /* 0x00003fff08087892 */ /* 0x000fe4000f8ec03f */
[----:B------:R-:W-:Y:S02]  /*2b70*/  ULOP3.LUT UR9, UR9, 0x3fff, URZ, 0xc0, !UPT ;  /* 0x00003fff09097892 */ /* 0x000fe4000f8ec03f */
[----:B------:R-:W-:Y:S02]  /*2b80*/  ULOP3.LUT UR8, UR8, 0x10000, URZ, 0xfc, !UPT ;  /* 0x0001000008087892 */ /* 0x000fe4000f8efc3f */
[----:B------:R-:W-:-:S02]  /*2b90*/  ULOP3.LUT UR9, UR9, 0x1000000, URZ, 0xfc, !UPT ;  /* 0x0100000009097892 */ /* 0x000fc4000f8efc3f */
[----:B------:R-:W-:Y:S02]  /*2ba0*/  ULEA UR17, UR4, UR8, 0xa ;  /* 0x0000000804117291 */ /* 0x000fe4000f8e503f */
[----:B------:R-:W-:Y:S01]  /*2bb0*/  ULEA UR18, UR4, UR9, 0x9 ;  /* 0x0000000904127291 */ /* 0x000fe2000f8e483f */
[----:B------:R-:W-:Y:S02]  /*2bc0*/  UMOV UR11, 0x40000040 ;  /* 0x40000040000b7882 */ /* 0x000fe40000000000 */
[----:B------:R-:W-:Y:S02]  /*2bd0*/  UMOV UR9, 0x80000020 ;  /* 0x8000002000097882 */ /* 0x000fe40000000000 */
[----:B------:R-:W-:Y:S02]  /*2be0*/  UMOV UR8, UR17 ;  /* 0x0000001100087c82 */ /* 0x000fe40008000000 */
[----:B------:R-:W-:Y:S01]  /*2bf0*/  UMOV UR10, UR18 ;  /* 0x00000012000a7c82 */ /* 0x000fe20008000000 */
[----:B--2---:R-:W-:-:S06]  /*2c00*/  WARPGROUP.ARRIVE ;  /* 0x00000000000079c5 */ /* 0x004fcc0000000000 */
[----:B------:R-:W-:Y:S01]  /*2c10*/  HGMMA.64x128x16.F32 R24, gdesc[UR8].tnspB, R24, UP0, gsb0 ;  /* 0x41e00000081879f0 */ /* 0x000fe2000b800818 */
[----:B------:R-:W-:Y:S01]  /*2c20*/  UIADD3 UR8, UR17, 0x100, URZ ;  /* 0x0000010011087890 */ /* 0x000fe2000fffe03f */
[----:B------:R-:W-:Y:S01]  /*2c30*/  UMOV UR9, 0x80000020 ;  /* 0x8000002000097882 */ /* 0x000fe20000000000 */
[----:B------:R-:W-:Y:S02]  /*2c40*/  WARPGROUP.DEPBAR.LE gsb0, 0x0 ;  /* 0x00008000000079c5 */ /* 0x000fe40000010000 */
[----:B------:R-:W-:Y:S01]  /*2c50*/  STL.64 [R1], R24 ;  /* 0x0000001801007387 */ /* 0x000fe20000100a00 */
[----:B-1----:R-:W-:Y:S01]  /*2c60*/  IMAD.MOV.U32 R2, RZ, RZ, R86 ;  /* 0x000000ffff027224 */ /* 0x002fe200078e0056 */
[----:B------:R-:W-:Y:S01]  /*2c70*/  MOV R14, R80 ;  /* 0x00000050000e7202 */ /* 0x000fe20000000f00 */
[----:B------:R-:W-:Y:S01]  /*2c80*/  IMAD.MOV.U32 R0, RZ, RZ, R87 ;  /* 0x000000ffff007224 */ /* 0x000fe200078e0057 */
[----:B------:R-:W-:Y:S01]  /*2c90*/  STL.64 [R1+0x8], R26 ;  /* 0x0000081a01007387 */ /* 0x000fe20000100a00 */
[----:B------:R-:W-:Y:S01]  /*2ca0*/  IMAD.MOV.U32 R10, RZ, RZ, R84 ;  /* 0x000000ffff0a7224 */ /* 0x000fe200078e0054 */
[----:B------:R-:W-:Y:S01]  /*2cb0*/  MOV R233, R69 ;  /* 0x0000004500e97202 */ /* 0x000fe20000000f00 */
[----:B------:R-:W-:Y:S01]  /*2cc0*/  IMAD.MOV.U32 R9, RZ, RZ, R85 ;  /* 0x000000ffff097224 */ /* 0x000fe200078e0055 */
[----:B------:R-:W-:Y:S01]  /*2cd0*/  STL.64 [R1+0x10], R28 ;  /* 0x0000101c01007387 */ /* 0x000fe20000100a00 */
[----:B------:R-:W-:Y:S01]  /*2ce0*/  IMAD.MOV.U32 R12, RZ, RZ, R82 ;  /* 0x000000ffff0c7224 */ /* 0x000fe200078e0052 */
[----:B------:R-:W-:Y:S01]  /*2cf0*/  WARPGROUP.ARRIVE ;  /* 0x00000000000079c5 */ /* 0x000fe20000000000 */
[----:B------:R-:W-:Y:S01]  /*2d00*/  IMAD.MOV.U32 R11, RZ, RZ, R83 ;  /* 0x000000ffff0b7224 */ /* 0x000fe200078e0053 */
[----:B------:R-:W-:Y:S01]  /*2d10*/  STL.64 [R1+0x18], R30 ;  /* 0x0000181e01007387 */ /* 0x000fe20000100a00 */
[----:B------:R-:W-:Y:S01]  /*2d20*/  IMAD.MOV.U32 R13, RZ, RZ, R81 ;  /* 0x000000ffff0d7224 */ /* 0x000fe200078e0051 */
[----:B------:R-:W-:Y:S01]  /*2d30*/  MOV R222, R58 ;  /* 0x0000003a00de7202 */ /* 0x000fe20000000f00 */
[----:B------:R-:W-:Y:S01]  /*2d40*/  IMAD.MOV.U32 R16, RZ, RZ, R78 ;  /* 0x000000ffff107224 */ /* 0x000fe200078e004e */
[----:B------:R1:W-:Y:S01]  /*2d50*/  STL.64 [R1+0x20], R32 ;  /* 0x0000202001007387 */ /* 0x0003e20000100a00 */
[----:B------:R-:W-:Y:S01]  /*2d60*/  IMAD.MOV.U32 R15, RZ, RZ, R79 ;  /* 0x000000ffff0f7224 */ /* 0x000fe200078e004f */
[----:B------:R-:W-:Y:S01]  /*2d70*/  HGMMA.64x128x16.F32 R152, gdesc[UR8].tnspB, R152, UP0, gsb0 ;  /* 0x41e00000089879f0 */ /* 0x000fe2000b800898 */
[----:B------:R-:W-:Y:S01]  /*2d80*/  IMAD.MOV.U32 R18, RZ, RZ, R76 ;  /* 0x000000ffff127224 */ /* 0x000fe200078e004c */
[----:B------:R-:W2:Y:S01]  /*2d90*/  LDL.LU.64 R86, [R1+0x268] ;  /* 0x0002680001567983 */ /* 0x000ea20000300a00 */
[----:B------:R-:W-:Y:S01]  /*2da0*/  IMAD.MOV.U32 R17, RZ, RZ, R77 ;  /* 0x000000ffff117224 */ /* 0x000fe200078e004d */
[----:B------:R-:W-:Y:S01]  /*2db0*/  MOV R239, R47 ;  /* 0x0000002f00ef7202 */ /* 0x000fe20000000f00 */
[----:B------:R-:W-:Y:S01]  /*2dc0*/  IMAD.MOV.U32 R20, RZ, RZ, R74 ;  /* 0x000000ffff147224 */ /* 0x000fe200078e004a */
[----:B------:R-:W2:Y:S01]  /*2dd0*/  LDL.LU.64 R84, [R1+0x260] ;  /* 0x0002600001547983 */ /* 0x000ea20000300a00 */
[----:B------:R-:W-:Y:S01]  /*2de0*/  IMAD.MOV.U32 R19, RZ, RZ, R75 ;  /* 0x000000ffff137224 */ /* 0x000fe200078e004b */
[----:B------:R-:W-:Y:S01]  /*2df0*/  MOV R250, R36 ;  /* 0x0000002400fa7202 */ /* 0x000fe20000000f00 */
[----:B------:R-:W-:Y:S01]  /*2e00*/  IMAD.MOV.U32 R22, RZ, RZ, R72 ;  /* 0x000000ffff167224 */ /* 0x000fe200078e0048 */
[----:B------:R-:W2:Y:S01]  /*2e10*/  LDL.LU.64 R82, [R1+0x258] ;  /* 0x0002580001527983 */ /* 0x000ea20000300a00 */
[----:B------:R-:W-:-:S02]  /*2e20*/  IMAD.MOV.U32 R21, RZ, RZ, R73 ;  /* 0x000000ffff157224 */ /* 0x000fc400078e0049 */
[----:B------:R-:W-:Y:S01]  /*2e30*/  IMAD.MOV.U32 R234, RZ, RZ, R70 ;  /* 0x000000ffffea7224 */ /* 0x000fe200078e0046 */
[----:B------:R-:W2:Y:S01]  /*2e40*/  LDL.LU.64 R80, [R1+0x250] ;  /* 0x0002500001507983 */ /* 0x000ea20000300a00 */
[----:B------:R-:W-:Y:S02]  /*2e50*/  IMAD.MOV.U32 R23, RZ, RZ, R71 ;  /* 0x000000ffff177224 */ /* 0x000fe400078e0047 */
[----:B------:R-:W-:Y:S01]  /*2e60*/  IMAD.MOV.U32 R232, RZ, RZ, R68 ;  /* 0x000000ffffe87224 */ /* 0x000fe200078e0044 */
[----:B------:R-:W2:Y:S01]  /*2e70*/  LDL.LU.64 R78, [R1+0x248] ;  /* 0x00024800014e7983 */ /* 0x000ea20000300a00 */
[----:B------:R-:W-:Y:S02]  /*2e80*/  IMAD.MOV.U32 R230, RZ, RZ, R66 ;  /* 0x000000ffffe67224 */ /* 0x000fe400078e0042 */
        /* <DEDUP_REMOVED lines=44> */
[----:B------:R-:W-:-:S03]  /*3150*/  IMAD.MOV.U32 R251, RZ, RZ, R35 ;  /* 0x000000fffffb7224 */ /* 0x000fc600078e0023 */
[----:B------:R-:W2:Y:S04]  /*3160*/  LDL.LU.64 R46, [R1+0x1c8] ;  /* 0x0001c800012e7983 */ /* 0x000ea80000300a00 */
[----:B------:R-:W2:Y:S04]  /*3170*/  LDL.LU.64 R44, [R1+0x1c0] ;  /* 0x0001c000012c7983 */ /* 0x000ea80000300a00 */
[----:B------:R-:W2:Y:S04]  /*3180*/  LDL.LU.64 R42, [R1+0x1b8] ;  /* 0x0001b800012a7983 */ /* 0x000ea80000300a00 */
[----:B------:R-:W2:Y:S04]  /*3190*/  LDL.LU.64 R40, [R1+0x1b0] ;  /* 0x0001b00001287983 */ /* 0x000ea80000300a00 */
[----:B------:R-:W2:Y:S04]  /*31a0*/  LDL.LU.64 R38, [R1+0x1a8] ;  /* 0x0001a80001267983 */ /* 0x000ea80000300a00 */
[----:B------:R-:W2:Y:S04]  /*31b0*/  LDL.LU.64 R36, [R1+0x1a0] ;  /* 0x0001a00001247983 */ /* 0x000ea80000300a00 */
[----:B------:R-:W2:Y:S04]  /*31c0*/  LDL.LU.64 R34, [R1+0x198] ;  /* 0x0001980001227983 */ /* 0x000ea80000300a00 */
[----:B-1----:R-:W2:Y:S04]  /*31d0*/  LDL.LU.64 R32, [R1+0x190] ;  /* 0x0001900001207983 */ /* 0x002ea80000300a00 */
[----:B------:R-:W2:Y:S04]  /*31e0*/  LDL.LU.64 R30, [R1+0x188] ;  /* 0x00018800011e7983 */ /* 0x000ea80000300a00 */
[----:B------:R-:W2:Y:S04]  /*31f0*/  LDL.LU.64 R28, [R1+0x180] ;  /* 0x00018000011c7983 */ /* 0x000ea80000300a00 */
[----:B------:R-:W2:Y:S04]  /*3200*/  LDL.LU.64 R26, [R1+0x178] ;  /* 0x00017800011a7983 */ /* 0x000ea80000300a00 */
[----:B------:R-:W2:Y:S01]  /*3210*/  LDL.LU.64 R24, [R1+0x170] ;  /* 0x0001700001187983 */ /* 0x000ea20000300a00 */
[----:B------:R-:W-:-:S03]  /*3220*/  WARPGROUP.DEPBAR.LE gsb0, 0x0 ;  /* 0x00008000000079c5 */ /* 0x000fc60000010000 */
        /* <DEDUP_REMOVED lines=14> */
[----:B-1----:R-:W3:Y:S04]  /*3310*/  LDL.LU R188, [R1] ;  /* 0x0000000001bc7983 */ /* 0x002ee80000300800 */
[----:B------:R-:W3:Y:S04]  /*3320*/  LDL.LU R189, [R1+0x4] ;  /* 0x0000040001bd7983 */ /* 0x000ee80000300800 */
[----:B------:R-:W3:Y:S04]  /*3330*/  LDL.LU R190, [R1+0x8] ;  /* 0x0000080001be7983 */ /* 0x000ee80000300800 */
[----:B------:R-:W3:Y:S04]  /*3340*/  LDL.LU R191, [R1+0xc] ;  /* 0x00000c0001bf7983 */ /* 0x000ee80000300800 */
[----:B------:R-:W3:Y:S04]  /*3350*/  LDL.LU R192, [R1+0x10] ;  /* 0x0000100001c07983 */ /* 0x000ee80000300800 */
[----:B------:R-:W3:Y:S04]  /*3360*/  LDL.LU R193, [R1+0x14] ;  /* 0x0000140001c17983 */ /* 0x000ee80000300800 */
[----:B------:R-:W3:Y:S04]  /*3370*/  LDL.LU R194, [R1+0x18] ;  /* 0x0000180001c27983 */ /* 0x000ee80000300800 */
[----:B------:R-:W3:Y:S04]  /*3380*/  LDL.LU R195, [R1+0x1c] ;  /* 0x00001c0001c37983 */ /* 0x000ee80000300800 */
[----:B------:R-:W3:Y:S04]  /*3390*/  LDL.LU R196, [R1+0x20] ;  /* 0x0000200001c47983 */ /* 0x000ee80000300800 */
[----:B------:R-:W3:Y:S01]  /*33a0*/  LDL.LU R197, [R1+0x24] ;  /* 0x0000240001c57983 */ /* 0x000ee20000300800 */
[----:B------:R-:W-:Y:S01]  /*33b0*/  UIADD3 UR8, UR17, 0x200, URZ ;  /* 0x0000020011087890 */ /* 0x000fe2000fffe03f */
[----:B------:R-:W-:Y:S01]  /*33c0*/  WARPGROUP.ARRIVE ;  /* 0x00000000000079c5 */ /* 0x000fe20000000000 */
[----:B------:R-:W-:-:S07]  /*33d0*/  UMOV UR9, 0x80000020 ;  /* 0x8000002000097882 */ /* 0x000fce0000000000 */
[----:B------:R-:W-:Y:S01]  /*33e0*/  HGMMA.64x128x16.F32 R88, gdesc[UR8].tnspB, R88, UP0, gsb0 ;  /* 0x41e00000085879f0 */ /* 0x000fe2000b800858 */
[----:B------:R-:W-:Y:S01]  /*33f0*/  UIADD3 UR8, UR17, 0x300, URZ ;  /* 0x0000030011087890 */ /* 0x000fe2000fffe03f */
[----:B------:R-:W-:Y:S01]  /*3400*/  UMOV UR9, 0x80000020 ;  /* 0x8000002000097882 */ /* 0x000fe20000000000 */
[----:B------:R-:W-:Y:S01]  /*3410*/  IMAD.MOV.U32 R199, RZ, RZ, R251 ;  /* 0x000000ffffc77224 */ /* 0x000fe200078e00fb */
[----:B------:R-:W-:Y:S01]  /*3420*/  MOV R201, R249 ;  /* 0x000000f900c97202 */ /* 0x000fe20000000f00 */
        /* <DEDUP_REMOVED lines=8> */
[----:B------:R-:W-:Y:S01]  /*34b0*/  IMAD.MOV.U32 R208, RZ, RZ, R242 ;  /* 0x000000ffffd07224 */ /* 0x000fe200078e00f2 */
[----:B------:R-:W-:Y:S01]  /*34c0*/  MOV R242, R16 ;  /* 0x0000001000f27202 */ /* 0x000fe20000000f00 */
[----:B------:R-:W-:Y:S02]  /*34d0*/  IMAD.MOV.U32 R209, RZ, RZ, R241 ;  /* 0x000000ffffd17224 */ /* 0x000fe400078e00f1 */
[----:B------:R-:W-:Y:S01]  /*34e0*/  IMAD.MOV.U32 R210, RZ, RZ, R240 ;  /* 0x000000ffffd27224 */ /* 0x000fe200078e00f0 */
[----:B------:R-:W-:-:S02]  /*34f0*/  WARPGROUP.DEPBAR.LE gsb0, 0x0 ;  /* 0x00008000000079c5 */ /* 0x000fc40000010000 */
[----:B--2---:R-:W-:-:S06]  /*3500*/  WARPGROUP.ARRIVE ;  /* 0x00000000000079c5 */ /* 0x004fcc0000000000 */
[----:B------:R-:W-:Y:S01]  /*3510*/  HGMMA.64x128x16.F32 R24, gdesc[UR8].tnspB, R24, UP0, gsb0 ;  /* 0x41e00000081879f0 */ /* 0x000fe2000b800818 */
        /* <DEDUP_REMOVED lines=21> */
[----:B------:R-:W-:Y:S02]  /*3670*/  UIADD3 UR8, UR17, 0x2, URZ ;  /* 0x0000000211087890 */ /* 0x000fe4000fffe03f */
[----:B------:R-:W-:Y:S01]  /*3680*/  UIADD3 UR10, UR18, 0x80, URZ ;  /* 0x00000080120a7890 */ /* 0x000fe2000fffe03f */
[----:B------:R-:W-:Y:S01]  /*3690*/  UMOV UR9, 0x80000020 ;  /* 0x8000002000097882 */ /* 0x000fe20000000000 */
[----:B------:R-:W-:Y:S01]  /*36a0*/  UMOV UR11, 0x40000040 ;  /* 0x40000040000b7882 */ /* 0x000fe20000000000 */
[----:B------:R-:W-:-:S02]  /*36b0*/  WARPGROUP.DEPBAR.LE gsb0, 0x0 ;  /* 0x00008000000079c5 */ /* 0x000fc40000010000 */
[----:B---3--:R-:W-:-:S06]  /*36c0*/  WARPGROUP.ARRIVE ;  /* 0x00000000000079c5 */ /* 0x008fcc0000000000 */
        /* <DEDUP_REMOVED lines=58> */
[----:B------:R-:W-:Y:S01]  /*3a70*/  UMOV UR9, 0x80000020 ;  /* 0x8000002000097882 */ /* 0x000fe20000000000 */
[----:B------:R-:W-:Y:S02]  /*3a80*/  WARPGROUP.DEPBAR.LE gsb0, 0x0 ;  /* 0x00008000000079c5 */ /* 0x000fe40000010000 */
[----:B------:R-:W-:-:S07]  /*3a90*/  WARPGROUP.ARRIVE ;  /* 0x00000000000079c5 */ /* 0x000fce0000000000 */
[----:B------:R-:W-:Y:S03]  /*3aa0*/  HGMMA.64x128x16.F32 R24, gdesc[UR8].tnspB, R24, gsb0 ;  /* 0x41e00000081879f0 */ /* 0x000fe60008000818 */
[----:B------:R-:W-:Y:S02]  /*3ab0*/  WARPGROUP.DEPBAR.LE gsb0, 0x0 ;  /* 0x00008000000079c5 */ /* 0x000fe40000010000 */
[----:B--2---:R-:W-:Y:S05]  /*3ac0*/  @!P2 BRA `(.L_x_21) ;  /* 0x000000000004a947 */ /* 0x004fea0003800000 */
[----:B------:R-:W-:Y:S01]  /*3ad0*/  BPT.TRAP 0x1 ;  /* 0x000000040000795c */ /* 0x000fe20000300000 */
.L_x_21:
[----:B------:R-:W-:Y:S01]  /*3ae0*/  ISETP.NE.AND P1, PT, R5, RZ, PT ;  /* 0x000000ff0500720c */ /* 0x000fe20003f25270 */
[----:B------:R-:W-:Y:S01]  /*3af0*/  IMAD.U32 R0, RZ, RZ, UR5 ;  /* 0x00000005ff007e24 */ /* 0x000fe2000f8e00ff */
[----:B------:R-:W-:-:S11]  /*3b00*/  UISETP.GT.U32.AND UP0, UPT, UR6, 0x1, UPT ;  /* 0x000000010600788c */ /* 0x000fd6000bf04070 */
[----:B------:R-:W-:-:S04]  /*3b10*/  @P1 LEA R0, R0, UR12, 0x3 ;  /* 0x0000000c00001c11 */ /* 0x000fc8000f8e18ff */
[----:B------:R-:W-:-:S04]  /*3b20*/  @P1 IADD3 R0, R0, 0x36048, RZ ;  /* 0x0003604800001810 */ /* 0x000fc80007ffe0ff */
[----:B------:R-:W-:-:S04]  /*3b30*/  @P1 PRMT R0, R6, 0x654, R0 ;  /* 0x0000065406001816 */ /* 0x000fc80000000000 */
[----:B------:R1:W-:Y:S01]  /*3b40*/  @P1 SYNCS.ARRIVE.TRANS64.RED.A1T0 RZ, [R0+URZ], RZ ;  /* 0x000000ff00ff19a7 */ /* 0x0003e2000810043f */
[----:B------:R-:W-:-:S13]  /*3b50*/  PLOP3.LUT P1, PT, PT, PT, UP0, 0x80, 0x0 ;  /* 0x000000000000781c */ /* 0x000fda0003f2f008 */
[----:B-1----:R-:W-:Y:S05]  /*3b60*/  @P1 BRA `(.L_x_22) ;  /* 0x0000000000041947 */ /* 0x002fea0003800000 */
[----:B------:R-:W-:Y:S01]  /*3b70*/  BPT.TRAP 0x1 ;  /* 0x000000040000795c */ /* 0x000fe20000300000 */
.L_x_22:
[----:B------:R-:W-:Y:S01]  /*3b80*/  UIADD3 UR4, UR4, 0x1, URZ ;  /* 0x0000000104047890 */ /* 0x000fe2000fffe03f */
[C---:B------:R-:W-:Y:S01]  /*3b90*/  ISETP.GT.AND P1, PT, R3.reuse, 0x1, PT ;  /* 0x000000010300780c */ /* 0x040fe20003f24270 */
[----:B------:R-:W-:Y:S01]  /*3ba0*/  UIADD3 UR5, UR5, 0x1, URZ ;  /* 0x0000000105057890 */ /* 0x000fe2000fffe03f */
[----:B------:R-:W-:Y:S01]  /*3bb0*/  VIADD R3, R3, 0xffffffff ;  /* 0xffffffff03037836 */ /* 0x000fe20000000000 */
[----:B------:R-:W-:Y:S02]  /*3bc0*/  UISETP.NE.AND UP0, UPT, UR4, 0x9, UPT ;  /* 0x000000090400788c */ /* 0x000fe4000bf05270 */
[----:B------:R-:W-:Y:S02]  /*3bd0*/  UISETP.NE.AND UP1, UPT, UR5, 0x9, UPT ;  /* 0x000000090500788c */ /* 0x000fe4000bf25270 */
[----:B------:R-:W-:Y:S02]  /*3be0*/  USEL UR8, URZ, 0x1, UP0 ;  /* 0x000000013f087887 */ /* 0x000fe40008000000 */
[----:B------:R-:W-:-:S02]  /*3bf0*/  USEL UR4, UR4, URZ, UP0 ;  /* 0x0000003f04047287 */ /* 0x000fc40008000000 */
[----:B------:R-:W-:Y:S02]  /*3c00*/  USEL UR5, UR5, URZ, UP1 ;  /* 0x0000003f05057287 */ /* 0x000fe40008800000 */
[----:B------:R-:W-:Y:S01]  /*3c10*/  UPLOP3.LUT UP0, UPT, UPT, UPT, UPT, 0x80, 0x0 ;  /* 0x000000000000789c */ /* 0x000fe20003f0f070 */
[----:B------:R-:W-:Y:S01]  /*3c20*/  LOP3.LUT R4, R4, UR8, RZ, 0x3c, !PT ;  /* 0x0000000804047c12 */ /* 0x000fe2000f8e3cff */
[----:B------:R-:W-:Y:S09]  /*3c30*/  @P1 BRA `(.L_x_23) ;  /* 0xffffffe800841947 */ /* 0x000ff2000383ffff */
.L_x_18:
[----:B------:R-:W-:Y:S05]  /*3c40*/  @!P0 BRA `(.L_x_24) ;  /* 0x0000000000608947 */ /* 0x000fea0003800000 */
[----:B------:R-:W-:-:S04]  /*3c50*/  ULOP3.LUT UR4, UR6, 0x1, URZ, 0xfc, !UPT ;  /* 0x0000000106047892 */ /* 0x000fc8000f8efc3f */
[----:B------:R-:W-:-:S06]  /*3c60*/  UISETP.NE.AND UP0, UPT, UR4, 0x3, UPT ;  /* 0x000000030400788c */ /* 0x000fcc000bf05270 */
[----:B------:R-:W-:-:S13]  /*3c70*/  PLOP3.LUT P0, PT, PT, PT, UP0, 0x80, 0x0 ;  /* 0x000000000000781c */ /* 0x000fda0003f0f008 */
[----:B------:R-:W-:Y:S05]  /*3c80*/  @!P0 BRA `(.L_x_25) ;  /* 0x0000000000048947 */ /* 0x000fea0003800000 */
[----:B------:R-:W-:Y:S01]  /*3c90*/  BPT.TRAP 0x1 ;  /* 0x000000040000795c */ /* 0x000fe20000300000 */
.L_x_25:
[----:B------:R-:W-:Y:S01]  /*3ca0*/  ISETP.NE.AND P0, PT, R5, RZ, PT ;  /* 0x000000ff0500720c */ /* 0x000fe20003f05270 */
[----:B------:R-:W-:-:S12]  /*3cb0*/  BSSY B0, `(.L_x_26) ;  /* 0x000000d000007945 */ /* 0x000fd80003800000 */
[----:B------:R-:W-:Y:S05]  /*3cc0*/  @!P0 BRA `(.L_x_27) ;  /* 0x00000000002c8947 */ /* 0x000fea0003800000 */
[----:B------:R-:W1:Y:S01]  /*3cd0*/  S2UR UR8, SR_CgaCtaId ;  /* 0x00000000000879c3 */ /* 0x000e620000008800 */
[----:B------:R-:W-:-:S04]  /*3ce0*/  UIMAD.WIDE.U32 UR4, UR7, 0x38e38e39, URZ ;  /* 0x38e38e39070478a5 */ /* 0x000fc8000f8e003f */
[----:B------:R-:W-:-:S03]  /*3cf0*/  USHF.R.U32.HI UR4, URZ, 0x1, UR5 ;  /* 0x000000013f047899 */ /* 0x000fc60008011605 */
[----:B------:R-:W-:Y:S01]  /*3d00*/  UMOV UR5, 0x400 ;  /* 0x0000040000057882 */ /* 0x000fe20000000000 */
[----:B------:R-:W-:Y:S02]  /*3d10*/  UIMAD UR4, UR4, -0x9, UR7 ;  /* 0xfffffff7040478a4 */ /* 0x000fe4000f8e0207 */
[----:B-1----:R-:W-:-:S04]  /*3d20*/  ULEA UR5, UR8, UR5, 0x18 ;  /* 0x0000000508057291 */ /* 0x002fc8000f8ec03f */
[----:B------:R-:W-:-:S04]  /*3d30*/  ULEA UR4, UR4, UR5, 0x3 ;  /* 0x0000000504047291 */ /* 0x000fc8000f8e183f */
[----:B------:R-:W-:-:S06]  /*3d40*/  UIADD3 UR4, UR4, 0x36048, URZ ;  /* 0x0003604804047890 */ /* 0x000fcc000fffe03f */
[----:B------:R-:W-:-:S05]  /*3d50*/  IMAD.U32 R0, RZ, RZ, UR4 ;  /* 0x00000004ff007e24 */ /* 0x000fca000f8e00ff */
[----:B------:R-:W-:-:S04]  /*3d60*/  PRMT R6, R6, 0x654, R0 ;  /* 0x0000065406067816 */ /* 0x000fc80000000000 */
[----:B------:R1:W-:Y:S03]  /*3d70*/  SYNCS.ARRIVE.TRANS64.RED.A1T0 RZ, [R6+URZ], RZ ;  /* 0x000000ff06ff79a7 */ /* 0x0003e6000810043f */
.L_x_27:
[----:B------:R-:W-:Y:S05]  /*3d80*/  BSYNC B0 ;  /* 0x0000000000007941 */ /* 0x000fea0003800000 */
.L_x_26:
[----:B------:R-:W-:-:S06]  /*3d90*/  UISETP.GT.U32.AND UP0, UPT, UR6, 0x1, UPT ;  /* 0x000000010600788c */ /* 0x000fcc000bf04070 */
[----:B------:R-:W-:-:S13]  /*3da0*/  PLOP3.LUT P0, PT, PT, PT, UP0, 0x80, 0x0 ;  /* 0x000000000000781c */ /* 0x000fda0003f0f008 */
[----:B------:R-:W-:Y:S05]  /*3db0*/  @P0 BRA `(.L_x_24) ;  /* 0x0000000000040947 */ /* 0x000fea0003800000 */
[----:B------:R-:W-:Y:S01]  /*3dc0*/  BPT.TRAP 0x1 ;  /* 0x000000040000795c */ /* 0x000fe20000300000 */
.L_x_24:
[----:B------:R-:W2:Y:S01]  /*3dd0*/  S2R R3, SR_CTAID.Y ;  /* 0x0000000000037919 */ /* 0x000ea20000002600 */
[----:B------:R-:W-:Y:S01]  /*3de0*/  LEA.HI R0, R8, R7, RZ, 0x2 ;  /* 0x0000000708007211 */ /* 0x000fe200078f10ff */
[----:B------:R-:W-:Y:S01]  /*3df0*/  ULDC.64 UR4, c[0x0][0x280] ;  /* 0x0000a00000047ab9 */ /* 0x000fe20000000a00 */
[----:B------:R-:W3:Y:S02]  /*3e00*/  S2R R4, SR_CTAID.X ;  /* 0x0000000000047919 */ /* 0x000ee40000002500 */
[--C-:B------:R-:W-:Y:S02]  /*3e10*/  SHF.R.S32.HI R14, RZ, 0x2, R0.reuse ;  /* 0x00000002ff0e7819 */ /* 0x100fe40000011400 */
[----:B------:R-:W-:Y:S02]  /*3e20*/  SHF.R.S32.HI R15, RZ, 0x1f, R0 ;  /* 0x0000001fff0f7819 */ /* 0x000fe40000011400 */
[----:B------:R-:W-:Y:S02]  /*3e30*/  LOP3.LUT R0, R0, 0x7ffffffc, RZ, 0xc0, !PT ;  /* 0x7ffffffc00007812 */ /* 0x000fe400078ec0ff */
[----:B------:R-:W-:-:S03]  /*3e40*/  LEA.HI R15, R15, R14, RZ, 0x3 ;  /* 0x0000000e0f0f7211 */ /* 0x000fc600078f18ff */
[----:B------:R-:W-:Y:S01]  /*3e50*/  IMAD.IADD R0, R7, 0x1, -R0 ;  /* 0x0000000107007824 */ /* 0x000fe200078e0a00 */
[----:B------:R-:W-:Y:S02]  /*3e60*/  LOP3.LUT R15, R15, 0xfffffff8, RZ, 0xc0, !PT ;  /* 0xfffffff80f0f7812 */ /* 0x000fe400078ec0ff */
[----:B------:R-:W-:Y:S01]  /*3e70*/  LEA.HI R7, R8, R7, RZ, 0x5 ;  /* 0x0000000708077211 */ /* 0x000fe200078f28ff */
[----:B------:R-:W-:Y:S02]  /*3e80*/  IMAD.SHL.U32 R0, R0, 0x2, RZ ;  /* 0x0000000200007824 */ /* 0x000fe400078e00ff */
[----:B------:R-:W-:-:S03]  /*3e90*/  IMAD.IADD R14, R14, 0x1, -R15 ;  /* 0x000000010e0e7824 */ /* 0x000fc600078e0a0f */
[----:B------:R-:W-:Y:S02]  /*3ea0*/  SHF.R.S32.HI R2, RZ, 0x1f, R0 ;  /* 0x0000001fff027819 */ /* 0x000fe40000011400 */
[--C-:B------:R-:W-:Y:S01]  /*3eb0*/  SHF.R.S32.HI R15, RZ, 0x1f, R14.reuse ;  /* 0x0000001fff0f7819 */ /* 0x100fe2000001140e */
[----:B--2---:R-:W-:Y:S02]  /*3ec0*/  IMAD.SHL.U32 R3, R3, 0x80, RZ ;  /* 0x0000008003037824 */ /* 0x004fe400078e00ff */
[----:B---3--:R-:W-:-:S03]  /*3ed0*/  IMAD.WIDE R12, R4, 0x100, R14 ;  /* 0x00000100040c7825 */ /* 0x008fc600078e020e */
[C---:B------:R-:W-:Y:S02]  /*3ee0*/  IADD3 R10, P1, R3.reuse, R0, RZ ;  /* 0x00000000030a7210 */ /* 0x040fe40007f3e0ff */
[C---:B------:R-:W-:Y:S02]  /*3ef0*/  ISETP.GE.AND P0, PT, R3.reuse, UR5, PT ;  /* 0x0000000503007c0c */ /* 0x040fe4000bf06270 */
[----:B------:R-:W-:Y:S02]  /*3f00*/  IADD3 R0, -R0, UR5, -R3 ;  /* 0x0000000500007c10 */ /* 0x000fe4000fffe903 */
[----:B------:R-:W-:Y:S01]  /*3f10*/  LEA.HI.X.SX32 R11, R3, R2, 0x1, P1 ;  /* 0x00000002030b7211 */ /* 0x000fe200008f0eff */
[----:B------:R-:W-:Y:S01]  /*3f20*/  IMAD.SHL.U32 R3, R4, 0x100, RZ ;  /* 0x0000010004037824 */ /* 0x000fe200078e00ff */
[----:B------:R-:W-:-:S04]  /*3f30*/  SHF.R.S32.HI R2, RZ, 0x5, R7 ;  /* 0x00000005ff027819 */ /* 0x000fc80000011407 */
[----:B------:R-:W-:Y:S01]  /*3f40*/  ISETP.GE.OR P0, PT, R3, UR4, P0 ;  /* 0x0000000403007c0c */ /* 0x000fe20008706670 */
[----:B------:R-:W-:-:S04]  /*3f50*/  IMAD.WIDE R12, R2, 0x10, R12 ;  /* 0x00000010020c7825 */ /* 0x000fc800078e020c */
[----:B------:R-:W-:-:S05]  /*3f60*/  IMAD R2, R2, -0x10, -R3 ;  /* 0xfffffff002027824 */ /* 0x000fca00078e0a03 */
[----:B------:R-:W-:-:S03]  /*3f70*/  IADD3 R14, R2, UR4, -R14 ;  /* 0x00000004020e7c10 */ /* 0x000fc6000fffe80e */
[----:B------:R-:W-:Y:S05]  /*3f80*/  @P0 EXIT ;  /* 0x000000000000094d */ /* 0x000fea0003800000 */
[----:B------:R-:W-:Y:S01]  /*3f90*/  FSETP.NEU.AND P2, PT, RZ, UR16, PT ;  /* 0x00000010ff007c0b */ /* 0x000fe2000bf4d000 */
[----:B------:R-:W-:Y:S01]  /*3fa0*/  ULDC.64 UR18, c[0x0][0x5d0] ;  /* 0x0001740000127ab9 */ /* 0x000fe20000000a00 */
[----:B------:R-:W-:Y:S01]  /*3fb0*/  ISETP.GT.AND P0, PT, R14, RZ, PT ;  /* 0x000000ff0e00720c */ /* 0x000fe20003f04270 */
[----:B------:R-:W-:Y:S01]  /*3fc0*/  IMAD R2, R13, UR18, RZ ;  /* 0x000000120d027c24 */ /* 0x000fe2000f8e02ff */
[----:B------:R-:W-:Y:S02]  /*3fd0*/  USHF.L.U64.HI UR5, UR18, 0x3, UR19 ;  /* 0x0000000312057899 */ /* 0x000fe40008010213 */
[----:B------:R-:W-:Y:S01]  /*3fe0*/  IMAD.WIDE.U32 R4, R12, UR18, R10 ;  /* 0x000000120c047c25 */ /* 0x000fe2000f8e000a */
[----:B------:R-:W-:Y:S01]  /*3ff0*/  USHF.L.U32 UR4, UR18, 0x3, URZ ;  /* 0x0000000312047899 */ /* 0x000fe2000800063f */
[----:B------:R-:W-:Y:S02]  /*4000*/  ISETP.GT.AND P1, PT, R0, RZ, P0 ;  /* 0x000000ff0000720c */ /* 0x000fe40000724270 */
[----:B------:R-:W-:-:S04]  /*4010*/  IMAD R2, R12, UR19, R2 ;  /* 0x000000130c027c24 */ /* 0x000fc8000f8e0202 */
[----:B------:R-:W-:Y:S01]  /*4020*/  IMAD.IADD R3, R5, 0x1, R2 ;  /* 0x0000000105037824 */ /* 0x000fe200078e0202 */
[----:B------:R-:W-:Y:S06]  /*4030*/  @!P2 BRA `(.L_x_28) ;  /* 0x000000b000c0a947 */ /* 0x000fec0003800000 */
[----:B------:R-:W-:Y:S01]  /*4040*/  ULDC.64 UR6, c[0x0][0x5c8] ;  /* 0x0001720000067ab9 */ /* 0x000fe20000000a00 */
[----:B------:R-:W-:Y:S01]  /*4050*/  ULDC.64 UR20, c[0x0][0x5b0] ;  /* 0x00016c0000147ab9 */ /* 0x000fe20000000a00 */
[C---:B------:R-:W-:Y:S01]  /*4060*/  LEA R2, P2, R4.reuse, UR6, 0x1 ;  /* 0x0000000604027c11 */ /* 0x040fe2000f8408ff */
[----:B-1----:R-:W-:Y:S01]  /*4070*/  IMAD R6, R13, UR20, RZ ;  /* 0x000000140d067c24 */ /* 0x002fe2000f8e02ff */
[----:B------:R-:W-:Y:S01]  /*4080*/  ULDC.64 UR22, c[0x0][0x5a8] ;  /* 0x00016a0000167ab9 */ /* 0x000fe20000000a00 */
[----:B------:R-:W2:Y:S01]  /*4090*/  LDL.LU R16, [R1] ;  /* 0x0000000001107983 */ /* 0x000ea20000300800 */
[----:B------:R-:W-:Y:S01]  /*40a0*/  LEA.HI.X R3, R4, UR7, R3, 0x1, P2 ;  /* 0x0000000704037c11 */ /* 0x000fe200090f0c03 */
[C---:B------:R-:W-:Y:S02]  /*40b0*/  IMAD R6, R12.reuse, UR21, R6 ;  /* 0x000000150c067c24 */ /* 0x040fe4000f8e0206 */
[----:B------:R-:W-:-:S04]  /*40c0*/  IMAD.WIDE.U32 R4, R12, UR20, R10 ;  /* 0x000000140c047c25 */ /* 0x000fc8000f8e000a */
[----:B------:R-:W-:Y:S01]  /*40d0*/  IMAD.IADD R5, R5, 0x1, R6 ;  /* 0x0000000105057824 */ /* 0x000fe200078e0206 */
[----:B------:R-:W-:-:S04]  /*40e0*/  LEA R8, P2, R4, UR22, 0x1 ;  /* 0x0000001604087c11 */ /* 0x000fc8000f8408ff */
[----:B------:R-:W-:-:S05]  /*40f0*/  LEA.HI.X R9, R4, UR23, R5, 0x1, P2 ;  /* 0x0000001704097c11 */ /* 0x000fca00090f0c05 */
[----:B------:R-:W3:Y:S01]  /*4100*/  @P1 LDG.E.LTC128B.U16 R15, desc[UR14][R8.64] ;  /* 0x0000000e080f1981 */ /* 0x000ee2000c1e1520 */
[----:B------:R-:W-:Y:S01]  /*4110*/  ISETP.GT.AND P2, PT, R0, 0x1, P0 ;  /* 0x000000010000780c */ /* 0x000fe20000744270 */
[----:B------:R-:W-:Y:S01]  /*4120*/  BSSY B0, `(.L_x_29) ;  /* 0x0000008000007945 */ /* 0x000fe20003800000 */
[----:B---3--:R-:W-:-:S05]  /*4130*/  HADD2.F32 R4, -RZ, R15.H0_H0 ;  /* 0x2000000fff047230 */ /* 0x008fca0000004100 */
[----:B------:R-:W-:-:S04]  /*4140*/  FMUL R4, R4, UR16 ;  /* 0x0000001004047c20 */ /* 0x000fc80008400000 */
[----:B--2---:R-:W-:-:S05]  /*4150*/  FFMA R4, R16, UR13, R4 ;  /* 0x0000000d10047c23 */ /* 0x004fca0008000004 */
[----:B------:R-:W-:-:S05]  /*4160*/  F2FP.F16.F32.PACK_AB R4, RZ, R4 ;  /* 0x00000004ff04723e */ /* 0x000fca00000000ff */
[----:B------:R1:W-:Y:S01]  /*4170*/  @P1 STG.E.U16 desc[UR14][R2.64], R4 ;  /* 0x0000000402001986 */ /* 0x0003e2000c10150e */
[----:B------:R-:W-:Y:S05]  /*4180*/  @!P2 BRA `(.L_x_30) ;  /* 0x000000000004a947 */ /* 0x000fea0003800000 */
[----:B------:R2:W5:Y:S02]  /*4190*/  LDG.E.LTC128B.U16 R15, desc[UR14][R8.64+0x2] ;  /* 0x0000020e080f7981 */ /* 0x000564000c1e1520 */
.L_x_30:
[----:B------:R-:W-:Y:S05]  /*41a0*/  BSYNC B0 ;  /* 0x0000000000007941 */ /* 0x000fea0003800000 */
.L_x_29:
[----:B------:R-:W3:Y:S01]  /*41b0*/  LDL.LU R5, [R1+0x4] ;  /* 0x0000040001057983 */ /* 0x000ee20000300800 */
[----:B-1---5:R-:W-:Y:S01]  /*41c0*/  HADD2.F32 R4, -RZ, R15.H0_H0 ;  /* 0x2000000fff047230 */ /* 0x022fe20000004100 */
[----:B------:R-:W-:Y:S02]  /*41d0*/  USHF.L.U64.HI UR11, UR20, 0x3, UR21 ;  /* 0x00000003140b7899 */ /* 0x000fe40008010215 */
[----:B------:R-:W-:Y:S02]  /*41e0*/  USHF.L.U32 UR10, UR20, 0x3, URZ ;  /* 0x00000003140a7899 */ /* 0x000fe4000800063f */
[----:B------:R-:W-:Y:S02]  /*41f0*/  IMAD.U32 R17, RZ, RZ, UR20 ;  /* 0x00000014ff117e24 */ /* 0x000fe4000f8e00ff */
[----:B------:R-:W-:Y:S01]  /*4200*/  FMUL R4, R4, UR16 ;  /* 0x0000001004047c20 */ /* 0x000fe20008400000 */
[----:B------:R-:W4:Y:S03]  /*4210*/  LDL.LU R18, [R1+0x8] ;  /* 0x0000080001127983 */ /* 0x000f260000300800 */
[----:B---3--:R-:W-:-:S05]  /*4220*/  FFMA R4, R5, UR13, R4 ;  /* 0x0000000d05047c23 */ /* 0x008fca0008000004 */
[----:B------:R-:W-:-:S05]  /*4230*/  F2FP.F16.F32.PACK_AB R4, RZ, R4 ;  /* 0x00000004ff04723e */ /* 0x000fca00000000ff */
[----:B------:R1:W-:Y:S02]  /*4240*/  @P2 STG.E.U16 desc[UR14][R2.64+0x2], R4 ;  /* 0x0000020402002986 */ /* 0x0003e4000c10150e */
[----:B-1----:R-:W-:-:S03]  /*4250*/  IMAD.WIDE.U32 R4, R12, R17, UR10 ;  /* 0x0000000a0c047e25 */ /* 0x002fc6000f8e0011 */
[----:B------:R-:W-:-:S04]  /*4260*/  IADD3 R4, P1, R10, R4, RZ ;  /* 0x000000040a047210 */ /* 0x000fc80007f3e0ff */
[----:B------:R-:W-:Y:S02]  /*4270*/  IADD3.X R5, R11, R6, R5, P1, !PT ;  /* 0x000000060b057210 */ /* 0x000fe40000ffe405 */
[----:B------:R-:W-:Y:S02]  /*4280*/  ISETP.GT.AND P1, PT, R14, 0x8, PT ;  /* 0x000000080e00780c */ /* 0x000fe40003f24270 */
[----:B------:R-:W-:Y:S02]  /*4290*/  LEA R6, P3, R4, UR22, 0x1 ;  /* 0x0000001604067c11 */ /* 0x000fe4000f8608ff */
[----:B------:R-:W-:Y:S02]  /*42a0*/  ISETP.GT.AND P2, PT, R0, RZ, P1 ;  /* 0x000000ff0000720c */ /* 0x000fe40000f44270 */
[----:B------:R-:W-:-:S11]  /*42b0*/  LEA.HI.X R7, R4, UR23, R5, 0x1, P3 ;  /* 0x0000001704077c11 */ /* 0x000fd600098f0c05 */
[----:B------:R-:W3:Y:S01]  /*42c0*/  @P2 LDG.E.LTC128B.U16 R15, desc[UR14][R6.64] ;  /* 0x0000000e060f2981 */ /* 0x000ee2000c1e1520 */
[----:B------:R-:W-:Y:S01]  /*42d0*/  USHF.L.U32 UR8, UR4, 0x1, URZ ;  /* 0x0000000104087899 */ /* 0x000fe2000800063f */
[----:B------:R-:W-:Y:S01]  /*42e0*/  ISETP.GT.AND P3, PT, R0, 0x1, P1 ;  /* 0x000000010000780c */ /* 0x000fe20000f64270 */
[----:B------:R-:W-:Y:S01]  /*42f0*/  USHF.L.U64.HI UR5, UR4, 0x1, UR5 ;  /* 0x0000000104057899 */ /* 0x000fe20008010205 */
[----:B------:R-:W-:Y:S03]  /*4300*/  BSSY B0, `(.L_x_31) ;  /* 0x000000b000007945 */ /* 0x000fe60003800000 */
[----:B------:R-:W-:Y:S01]  /*4310*/  IADD3 R4, P4, R2, UR8, RZ ;  /* 0x0000000802047c10 */ /* 0x000fe2000ff9e0ff */
[----:B---3--:R-:W-:-:S05]  /*4320*/  HADD2.F32 R5, -RZ, R15.H0_H0 ;  /* 0x2000000fff057230 */ /* 0x008fca0000004100 */
[----:B------:R-:W-:-:S04]  /*4330*/  FMUL R5, R5, UR16 ;  /* 0x0000001005057c20 */ /* 0x000fc80008400000 */
[----:B----4-:R-:W-:-:S05]  /*4340*/  FFMA R5, R18, UR13, R5 ;  /* 0x0000000d12057c23 */ /* 0x010fca0008000005 */
[----:B------:R-:W-:-:S04]  /*4350*/  F2FP.F16.F32.PACK_AB R5, RZ, R5 ;  /* 0x00000005ff05723e */ /* 0x000fc800000000ff */
[----:B------:R-:W-:Y:S02]  /*4360*/  PRMT R16, R5, 0x7610, R16 ;  /* 0x0000761005107816 */ /* 0x000fe40000000010 */
[----:B------:R-:W-:-:S05]  /*4370*/  IADD3.X R5, R3, UR5, RZ, P4, !PT ;  /* 0x0000000503057c10 */ /* 0x000fca000a7fe4ff */
[----:B------:R1:W-:Y:S01]  /*4380*/  @P2 STG.E.U16 desc[UR14][R4.64], R16 ;  /* 0x0000001004002986 */ /* 0x0003e2000c10150e */
[----:B------:R-:W-:Y:S05]  /*4390*/  @!P3 BRA `(.L_x_32) ;  /* 0x000000000004b947 */ /* 0x000fea0003800000 */
[----:B------:R3:W5:Y:S02]  /*43a0*/  LDG.E.LTC128B.U16 R15, desc[UR14][R6.64+0x2] ;  /* 0x0000020e060f7981 */ /* 0x000764000c1e1520 */
.L_x_32:
[----:B------:R-:W-:Y:S05]  /*43b0*/  BSYNC B0 ;  /* 0x0000000000007941 */ /* 0x000fea0003800000 */
.L_x_31:
[----:B------:R-:W4:Y:S01]  /*43c0*/  LDL.LU R18, [R1+0xc] ;  /* 0x00000c0001127983 */ /* 0x000f220000300800 */
[----:B-1---5:R-:W-:Y:S01]  /*43d0*/  HADD2.F32 R16, -RZ, R15.H0_H0 ;  /* 0x2000000fff107230 */ /* 0x022fe20000004100 */
[----:B------:R-:W-:Y:S01]  /*43e0*/  ISETP.GT.AND P2, PT, R0, 0x8, P0 ;  /* 0x000000080000780c */ /* 0x000fe20000744270 */
[----:B------:R-:W-:Y:S03]  /*43f0*/  BSSY B0, `(.L_x_33) ;  /* 0x0000007000007945 */ /* 0x000fe60003800000 */
[----:B------:R-:W-:-:S04]  /*4400*/  FMUL R16, R16, UR16 ;  /* 0x0000001010107c20 */ /* 0x000fc80008400000 */
[----:B----4-:R-:W-:-:S05]  /*4410*/  FFMA R16, R18, UR13, R16 ;  /* 0x0000000d12107c23 */ /* 0x010fca0008000010 */
[----:B------:R-:W-:-:S05]  /*4420*/  F2FP.F16.F32.PACK_AB R16, RZ, R16 ;  /* 0x00000010ff10723e */ /* 0x000fca00000000ff */
[----:B------:R1:W-:Y:S01]  /*4430*/  @P3 STG.E.U16 desc[UR14][R4.64+0x2], R16 ;  /* 0x0000021004003986 */ /* 0x0003e2000c10150e */
[----:B------:R-:W-:Y:S05]  /*4440*/  @!P2 BRA `(.L_x_34) ;  /* 0x000000000004a947 */ /* 0x000fea0003800000 */
[----:B------:R4:W5:Y:S02]  /*4450*/  LDG.E.LTC128B.U16 R15, desc[UR14][R8.64+0x10] ;  /* 0x0000100e080f7981 */ /* 0x000964000c1e1520 */
.L_x_34:
[----:B------:R-:W-:Y:S05]  /*4460*/  BSYNC B0 ;  /* 0x0000000000007941 */ /* 0x000fea0003800000 */
.L_x_33:
[----:B------:R-:W2:Y:S01]  /*4470*/  LDL.LU R18, [R1+0x10] ;  /* 0x0000100001127983 */ /* 0x000ea20000300800 */
[----:B-1---5:R-:W-:Y:S01]  /*4480*/  HADD2.F32 R16, -RZ, R15.H0_H0 ;  /* 0x2000000fff107230 */ /* 0x022fe20000004100 */
[----:B------:R-:W-:Y:S04]  /*4490*/  BSSY B0, `(.L_x_35) ;  /* 0x0000008000007945 */ /* 0x000fe80003800000 */
[----:B------:R-:W-:-:S04]  /*44a0*/  FMUL R16, R16, UR16 ;  /* 0x0000001010107c20 */ /* 0x000fc80008400000 */
[----:B--2---:R-:W-:-:S05]  /*44b0*/  FFMA R16, R18, UR13, R16 ;  /* 0x0000000d12107c23 */ /* 0x004fca0008000010 */
[----:B------:R-:W-:-:S05]  /*44c0*/  F2FP.F16.F32.PACK_AB R16, RZ, R16 ;  /* 0x00000010ff10723e */ /* 0x000fca00000000ff */
[----:B------:R1:W-:Y:S01]  /*44d0*/  @P2 STG.E.U16 desc[UR14][R2.64+0x10], R16 ;  /* 0x0000101002002986 */ /* 0x0003e2000c10150e */
[----:B------:R-:W-:-:S13]  /*44e0*/  ISETP.GT.AND P2, PT, R0, 0x9, P0 ;  /* 0x000000090000780c */ /* 0x000fda0000744270 */
[----:B-1----:R-:W-:Y:S05]  /*44f0*/  @!P2 BRA `(.L_x_36) ;  /* 0x000000000004a947 */ /* 0x002fea0003800000 */
[----:B------:R1:W5:Y:S02]  /*4500*/  LDG.E.LTC128B.U16 R15, desc[UR14][R8.64+0x12] ;  /* 0x0000120e080f7981 */ /* 0x000364000c1e1520 */
.L_x_36:
[----:B------:R-:W-:Y:S05]  /*4510*/  BSYNC B0 ;  /* 0x0000000000007941 */ /* 0x000fea0003800000 */
.L_x_35:
[----:B------:R-:W2:Y:S01]  /*4520*/  LDL.LU R18, [R1+0x14] ;  /* 0x0000140001127983 */ /* 0x000ea20000300800 */
[----:B-----5:R-:W-:Y:S01]  /*4530*/  HADD2.F32 R16, -RZ, R15.H0_H0 ;  /* 0x2000000fff107230 */ /* 0x020fe20000004100 */
[----:B------:R-:W-:Y:S01]  /*4540*/  ISETP.GT.AND P3, PT, R0, 0x8, P1 ;  /* 0x000000080000780c */ /* 0x000fe20000f64270 */
[----:B------:R-:W-:Y:S03]  /*4550*/  BSSY B0, `(.L_x_37) ;  /* 0x0000007000007945 */ /* 0x000fe60003800000 */
[----:B------:R-:W-:-:S04]  /*4560*/  FMUL R16, R16, UR16 ;  /* 0x0000001010107c20 */ /* 0x000fc80008400000 */
[----:B--2---:R-:W-:-:S05]  /*4570*/  FFMA R16, R18, UR13, R16 ;  /* 0x0000000d12107c23 */ /* 0x004fca0008000010 */
[----:B------:R-:W-:-:S05]  /*4580*/  F2FP.F16.F32.PACK_AB R16, RZ, R16 ;  /* 0x00000010ff10723e */ /* 0x000fca00000000ff */
[----:B------:R2:W-:Y:S01]  /*4590*/  @P2 STG.E.U16 desc[UR14][R2.64+0x12], R16 ;  /* 0x0000121002002986 */ /* 0x0005e2000c10150e */
[----:B------:R-:W-:Y:S05]  /*45a0*/  @!P3 BRA `(.L_x_38) ;  /* 0x000000000004b947 */ /* 0x000fea0003800000 */
[----:B------:R0:W5:Y:S02]  /*45b0*/  LDG.E.LTC128B.U16 R15, desc[UR14][R6.64+0x10] ;  /* 0x0000100e060f7981 */ /* 0x000164000c1e1520 */
.L_x_38:
[----:B------:R-:W-:Y:S05]  /*45c0*/  BSYNC B0 ;  /* 0x0000000000007941 */ /* 0x000fea0003800000 */
.L_x_37:
[----:B------:R-:W3:Y:S01]  /*45d0*/  LDL.LU R18, [R1+0x18] ;  /* 0x0000180001127983 */ /* 0x000ee20000300800 */
[----:B--2--5:R-:W-:Y:S01]  /*45e0*/  HADD2.F32 R16, -RZ, R15.H0_H0 ;  /* 0x2000000fff107230 */ /* 0x024fe20000004100 */
[----:B------:R-:W-:Y:S01]  /*45f0*/  ISETP.GT.AND P2, PT, R0, 0x9, P1 ;  /* 0x000000090000780c */ /* 0x000fe20000f44270 */
[----:B------:R-:W-:Y:S03]  /*4600*/  BSSY B0, `(.L_x_39) ;  /* 0x0000007000007945 */ /* 0x000fe60003800000 */
[----:B------:R-:W-:-:S04]  /*4610*/  FMUL R16, R16, UR16 ;  /* 0x0000001010107c20 */ /* 0x000fc80008400000 */
[----:B---3--:R-:W-:-:S05]  /*4620*/  FFMA R16, R18, UR13, R16 ;  /* 0x0000000d12107c23 */ /* 0x008fca0008000010 */
[----:B------:R-:W-:-:S05]  /*4630*/  F2FP.F16.F32.PACK_AB R16, RZ, R16 ;  /* 0x00000010ff10723e */ /* 0x000fca00000000ff */
[----:B------:R2:W-:Y:S01]  /*4640*/  @P3 STG.E.U16 desc[UR14][R4.64+0x10], R16 ;  /* 0x0000101004003986 */ /* 0x0005e2000c10150e */
[----:B------:R-:W-:Y:S05]  /*4650*/  @!P2 BRA `(.L_x_40) ;  /* 0x000000000004a947 */ /* 0x000fea0003800000 */
[----:B------:R3:W5:Y:S02]  /*4660*/  LDG.E.LTC128B.U16 R15, desc[UR14][R6.64+0x12] ;  /* 0x0000120e060f7981 */ /* 0x000764000c1e1520 */
.L_x_40:
[----:B------:R-:W-:Y:S05]  /*4670*/  BSYNC B0 ;  /* 0x0000000000007941 */ /* 0x000fea0003800000 */
.L_x_39:
[----:B------:R-:W4:Y:S01]  /*4680*/  LDL.LU R18, [R1+0x1c] ;  /* 0x00001c0001127983 */ /* 0x000f220000300800 */
[----:B--2--5:R-:W-:Y:S01]  /*4690*/  HADD2.F32 R16, -RZ, R15.H0_H0 ;  /* 0x2000000fff107230 */ /* 0x024fe20000004100 */
        /* <DEDUP_REMOVED lines=8> */
.L_x_42:
[----:B------:R-:W-:Y:S05]  /*4720*/  BSYNC B0 ;  /* 0x0000000000007941 */ /* 0x000fea0003800000 */
.L_x_41:
        /* <DEDUP_REMOVED lines=10> */
.L_x_44:
[----:B------:R-:W-:Y:S05]  /*47d0*/  BSYNC B0 ;  /* 0x0000000000007941 */ /* 0x000fea0003800000 */
.L_x_43:
        /* <DEDUP_REMOVED lines=10> */
.L_x_46:
[----:B------:R-:W-:Y:S05]  /*4880*/  BSYNC B0 ;  /* 0x0000000000007941 */ /* 0x000fea0003800000 */
.L_x_45:
        /* <DEDUP_REMOVED lines=10> */
.L_x_48:
[----:B------:R-:W-:Y:S05]  /*4930*/  BSYNC B0 ;  /* 0x0000000000007941 */ /* 0x000fea0003800000 */
.L_x_47:
        /* <DEDUP_REMOVED lines=10> */
.L_x_50:
[----:B------:R-:W-:Y:S05]  /*49e0*/  BSYNC B0 ;  /* 0x0000000000007941 */ /* 0x000fea0003800000 */
.L_x_49:
        /* <DEDUP_REMOVED lines=10> */
.L_x_52:
[----:B------:R-:W-:Y:S05]  /*4a90*/  BSYNC B0 ;  /* 0x0000000000007941 */ /* 0x000fea0003800000 */
.L_x_51:
        /* <DEDUP_REMOVED lines=10> */
.L_x_54:
[----:B------:R-:W-:Y:S05]  /*4b40*/  BSYNC B0 ;  /* 0x0000000000007941 */ /* 0x000fea0003800000 */
.L_x_53:
        /* <DEDUP_REMOVED lines=10> */
.L_x_56:
[----:B------:R-:W-:Y:S05]  /*4bf0*/  BSYNC B0 ;  /* 0x0000000000007941 */ /* 0x000fea0003800000 */
.L_x_55:
        /* <DEDUP_REMOVED lines=10> */
.L_x_58:
[----:B------:R-:W-:Y:S05]  /*4ca0*/  BSYNC B0 ;  /* 0x0000000000007941 */ /* 0x000fea0003800000 */
.L_x_57:
        /* <DEDUP_REMOVED lines=10> */
.L_x_60:
[----:B------:R-:W-:Y:S05]  /*4d50*/  BSYNC B0 ;  /* 0x0000000000007941 */ /* 0x000fea0003800000 */
.L_x_59:
        /* <DEDUP_REMOVED lines=10> */
.L_x_62:
[----:B------:R-:W-:Y:S05]  /*4e00*/  BSYNC B0 ;  /* 0x0000000000007941 */ /* 0x000fea0003800000 */
.L_x_61:
        /* <DEDUP_REMOVED lines=10> */
.L_x_64:
[----:B------:R-:W-:Y:S05]  /*4eb0*/  BSYNC B0 ;  /* 0x0000000000007941 */ /* 0x000fea0003800000 */
.L_x_63:
        /* <DEDUP_REMOVED lines=10> */
.L_x_66:
[----:B------:R-:W-:Y:S05]  /*4f60*/  BSYNC B0 ;  /* 0x0000000000007941 */ /* 0x000fea0003800000 */
.L_x_65:
        /* <DEDUP_REMOVED lines=10> */
.L_x_68:
[----:B------:R-:W-:Y:S05]  /*5010*/  BSYNC B0 ;  /* 0x0000000000007941 */ /* 0x000fea0003800000 */
.L_x_67:
        /* <DEDUP_REMOVED lines=10> */
.L_x_70:
[----:B------:R-:W-:Y:S05]  /*50c0*/  BSYNC B0 ;  /* 0x0000000000007941 */ /* 0x000fea0003800000 */
.L_x_69:
        /* <DEDUP_REMOVED lines=10> */
.L_x_72:
[----:B------:R-:W-:Y:S05]  /*5170*/  BSYNC B0 ;  /* 0x0000000000007941 */ /* 0x000fea0003800000 */
.L_x_71:
        /* <DEDUP_REMOVED lines=10> */
.L_x_74:
[----:B------:R-:W-:Y:S05]  /*5220*/  BSYNC B0 ;  /* 0x0000000000007941 */ /* 0x000fea0003800000 */
.L_x_73:
        /* <DEDUP_REMOVED lines=10> */
.L_x_76:
[----:B------:R-:W-:Y:S05]  /*52d0*/  BSYNC B0 ;  /* 0x0000000000007941 */ /* 0x000fea0003800000 */
.L_x_75:
        /* <DEDUP_REMOVED lines=10> */
.L_x_78:
[----:B------:R-:W-:Y:S05]  /*5380*/  BSYNC B0 ;  /* 0x0000000000007941 */ /* 0x000fea0003800000 */
.L_x_77:
        /* <DEDUP_REMOVED lines=10> */
.L_x_80:
[----:B------:R-:W-:Y:S05]  /*5430*/  BSYNC B0 ;  /* 0x0000000000007941 */ /* 0x000fea0003800000 */
.L_x_79:
        /* <DEDUP_REMOVED lines=10> */
.L_x_82:
[----:B------:R-:W-:Y:S05]  /*54e0*/  BSYNC B0 ;  /* 0x0000000000007941 */ /* 0x000fea0003800000 */
.L_x_81:
        /* <DEDUP_REMOVED lines=10> */
.L_x_84:
[----:B------:R-:W-:Y:S05]  /*5590*/  BSYNC B0 ;  /* 0x0000000000007941 */ /* 0x000fea0003800000 */
.L_x_83:
        /* <DEDUP_REMOVED lines=10> */
.L_x_86:
[----:B------:R-:W-:Y:S05]  /*5640*/  BSYNC B0 ;  /* 0x0000000000007941 */ /* 0x000fea0003800000 */
.L_x_85:
        /* <DEDUP_REMOVED lines=10> */
.L_x_88:
[----:B------:R-:W-:Y:S05]  /*56f0*/  BSYNC B0 ;  /* 0x0000000000007941 */ /* 0x000fea0003800000 */
.L_x_87:
        /* <DEDUP_REMOVED lines=10> */
.L_x_90:
[----:B------:R-:W-:Y:S05]  /*57a0*/  BSYNC B0 ;  /* 0x0000000000007941 */ /* 0x000fea0003800000 */
.L_x_89:
        /* <DEDUP_REMOVED lines=10> */
.L_x_92:
[----:B------:R-:W-:Y:S05]  /*5850*/  BSYNC B0 ;  /* 0x0000000000007941 */ /* 0x000fea0003800000 */
.L_x_91:
        /* <DEDUP_REMOVED lines=10> */
.L_x_94:
[----:B------:R-:W-:Y:S05]  /*5900*/  BSYNC B0 ;  /* 0x0000000000007941 */ /* 0x000fea0003800000 */
.L_x_93:
        /* <DEDUP_REMOVED lines=10> */
.L_x_96:
[----:B------:R-:W-:Y:S05]  /*59b0*/  BSYNC B0 ;  /* 0x0000000000007941 */ /* 0x000fea0003800000 */
.L_x_95:
        /* <DEDUP_REMOVED lines=10> */
.L_x_98:
[----:B------:R-:W-:Y:S05]  /*5a60*/  BSYNC B0 ;  /* 0x0000000000007941 */ /* 0x000fea0003800000 */
.L_x_97:
        /* <DEDUP_REMOVED lines=10> */
.L_x_100:
[----:B------:R-:W-:Y:S05]  /*5b10*/  BSYNC B0 ;  /* 0x0000000000007941 */ /* 0x000fea0003800000 */
.L_x_99:
        /* <DEDUP_REMOVED lines=10> */
.L_x_102:
[----:B------:R-:W-:Y:S05]  /*5bc0*/  BSYNC B0 ;  /* 0x0000000000007941 */ /* 0x000fea0003800000 */
.L_x_101:
        /* <DEDUP_REMOVED lines=10> */
.L_x_104:
[----:B------:R-:W-:Y:S05]  /*5c70*/  BSYNC B0 ;  /* 0x0000000000007941 */ /* 0x000fea0003800000 */
.L_x_103:
        /* <DEDUP_REMOVED lines=10> */
.L_x_106:
[----:B------:R-:W-:Y:S05]  /*5d20*/  BSYNC B0 ;  /* 0x0000000000007941 */ /* 0x000fea0003800000 */
.L_x_105:
        /* <DEDUP_REMOVED lines=10> */
.L_x_108:
[----:B------:R-:W-:Y:S05]  /*5dd0*/  BSYNC B0 ;  /* 0x0000000000007941 */ /* 0x000fea0003800000 */
.L_x_107:
        /* <DEDUP_REMOVED lines=10> */
.L_x_110:
[----:B------:R-:W-:Y:S05]  /*5e80*/  BSYNC B0 ;  /* 0x0000000000007941 */ /* 0x000fea0003800000 */
.L_x_109:
        /* <DEDUP_REMOVED lines=10> */
.L_x_112:
[----:B------:R-:W-:Y:S05]  /*5f30*/  BSYNC B0 ;  /* 0x0000000000007941 */ /* 0x000fea0003800000 */
.L_x_111:
        /* <DEDUP_REMOVED lines=10> */
.L_x_114:
[----:B------:R-:W-:Y:S05]  /*5fe0*/  BSYNC B0 ;  /* 0x0000000000007941 */ /* 0x000fea0003800000 */
.L_x_113:
        /* <DEDUP_REMOVED lines=10> */
.L_x_116:
[----:B------:R-:W-:Y:S05]  /*6090*/  BSYNC B0 ;  /* 0x0000000000007941 */ /* 0x000fea0003800000 */
.L_x_115:
        /* <DEDUP_REMOVED lines=10> */
.L_x_118:
[----:B------:R-:W-:Y:S05]  /*6140*/  BSYNC B0 ;  /* 0x0000000000007941 */ /* 0x000fea0003800000 */
.L_x_117:
        /* <DEDUP_REMOVED lines=10> */
.L_x_120:
[----:B------:R-:W-:Y:S05]  /*61f0*/  BSYNC B0 ;  /* 0x0000000000007941 */ /* 0x000fea0003800000 */
.L_x_119:
        /* <DEDUP_REMOVED lines=10> */
.L_x_122:
[----:B------:R-:W-:Y:S05]  /*62a0*/  BSYNC B0 ;  /* 0x0000000000007941 */ /* 0x000fea0003800000 */
.L_x_121:
        /* <DEDUP_REMOVED lines=10> */
.L_x_124:
[----:B------:R-:W-:Y:S05]  /*6350*/  BSYNC B0 ;  /* 0x0000000000007941 */ /* 0x000fea0003800000 */
.L_x_123:
        /* <DEDUP_REMOVED lines=10> */
.L_x_126:
[----:B------:R-:W-:Y:S05]  /*6400*/  BSYNC B0 ;  /* 0x0000000000007941 */ /* 0x000fea0003800000 */
.L_x_125:
        /* <DEDUP_REMOVED lines=10> */
.L_x_128:
[----:B------:R-:W-:Y:S05]  /*64b0*/  BSYNC B0 ;  /* 0x0000000000007941 */ /* 0x000fea0003800000 */
.L_x_127:
        /* <DEDUP_REMOVED lines=10> */
.L_x_130:
[----:B------:R-:W-:Y:S05]  /*6560*/  BSYNC B0 ;  /* 0x0000000000007941 */ /* 0x000fea0003800000 */
.L_x_129:
        /* <DEDUP_REMOVED lines=10> */
.L_x_132:
[----:B------:R-:W-:Y:S05]  /*6610*/  BSYNC B0 ;  /* 0x0000000000007941 */ /* 0x000fea0003800000 */
.L_x_131:
        /* <DEDUP_REMOVED lines=10> */
.L_x_134:
[----:B------:R-:W-:Y:S05]  /*66c0*/  BSYNC B0 ;  /* 0x0000000000007941 */ /* 0x000fea0003800000 */
.L_x_133:
        /* <DEDUP_REMOVED lines=10> */
.L_x_136:
[----:B------:R-:W-:Y:S05]  /*6770*/  BSYNC B0 ;  /* 0x0000000000007941 */ /* 0x000fea0003800000 */
.L_x_135:
        /* <DEDUP_REMOVED lines=10> */
.L_x_138:
[----:B------:R-:W-:Y:S05]  /*6820*/  BSYNC B0 ;  /* 0x0000000000007941 */ /* 0x000fea0003800000 */
.L_x_137:
        /* <DEDUP_REMOVED lines=10> */
.L_x_140:
[----:B------:R-:W-:Y:S05]  /*68d0*/  BSYNC B0 ;  /* 0x0000000000007941 */ /* 0x000fea0003800000 */
.L_x_139:
        /* <DEDUP_REMOVED lines=10> */
.L_x_142:
[----:B------:R-:W-:Y:S05]  /*6980*/  BSYNC B0 ;  /* 0x0000000000007941 */ /* 0x000fea0003800000 */
.L_x_141:
        /* <DEDUP_REMOVED lines=10> */
.L_x_144:
[----:B------:R-:W-:Y:S05]  /*6a30*/  BSYNC B0 ;  /* 0x0000000000007941 */ /* 0x000fea0003800000 */
.L_x_143:
        /* <DEDUP_REMOVED lines=10> */
.L_x_146:
[----:B------:R-:W-:Y:S05]  /*6ae0*/  BSYNC B0 ;  /* 0x0000000000007941 */ /* 0x000fea0003800000 */
.L_x_145:
        /* <DEDUP_REMOVED lines=10> */
.L_x_148:
[----:B------:R-:W-:Y:S05]  /*6b90*/  BSYNC B0 ;  /* 0x0000000000007941 */ /* 0x000fea0003800000 */
.L_x_147:
[----:B-1-34-:R-:W3:Y:S01]  /*6ba0*/  LDL.LU R9, [R1+0xf4] ;  /* 0x0000f40001097983 */ /* 0x01aee20000300800 */
[----:B-----5:R-:W-:Y:S01]  /*6bb0*/  HADD2.F32 R8, -RZ, R15.H0_H0 ;  /* 0x2000000fff087230 */ /* 0x020fe20000004100 */
        /* <DEDUP_REMOVED lines=8> */
.L_x_150:
[----:B------:R-:W-:Y:S05]  /*6c40*/  BSYNC B0 ;  /* 0x0000000000007941 */ /* 0x000fea0003800000 */
.L_x_149:
[----:B------:R-:W4:Y:S01]  /*6c50*/  LDL.LU R9, [R1+0xf8] ;  /* 0x0000f80001097983 */ /* 0x000f220000300800 */
[----:B-1---5:R-:W-:Y:S01]  /*6c60*/  HADD2.F32 R8, -RZ, R15.H0_H0 ;  /* 0x2000000fff087230 */ /* 0x022fe20000004100 */
[----:B------:R-:W-:Y:S01]  /*6c70*/  ISETP.GT.AND P1, PT, R0, 0x79, P1 ;  /* 0x000000790000780c */ /* 0x000fe20000f24270 */
[----:B------:R-:W-:Y:S01]  /*6c80*/  BSSY B0, `(.L_x_151) ;  /* 0x0000008000007945 */ /* 0x000fe20003800000 */
[----:B------:R-:W-:Y:S02]  /*6c90*/  IADD3 R18, P0, R12, 0x40, RZ ;  /* 0x000000400c127810 */ /* 0x000fe40007f1e0ff */
[----:B------:R-:W-:-:S04]  /*6ca0*/  FMUL R8, R8, UR16 ;  /* 0x0000001008087c20 */ /* 0x000fc80008400000 */
[----:B----4-:R-:W-:-:S05]  /*6cb0*/  FFMA R8, R9, UR13, R8 ;  /* 0x0000000d09087c23 */ /* 0x010fca0008000008 */
[----:B------:R-:W-:-:S05]  /*6cc0*/  F2FP.F16.F32.PACK_AB R8, RZ, R8 ;  /* 0x00000008ff08723e */ /* 0x000fca00000000ff */
[----:B------:R1:W-:Y:S01]  /*6cd0*/  @P2 STG.E.U16 desc[UR14][R4.64+0xf0], R8 ;  /* 0x0000f00804002986 */ /* 0x0003e2000c10150e */
[----:B------:R-:W-:Y:S05]  /*6ce0*/  @!P1 BRA `(.L_x_152) ;  /* 0x0000000000049947 */ /* 0x000fea0003800000 */
[----:B------:R4:W5:Y:S02]  /*6cf0*/  LDG.E.LTC128B.U16 R15, desc[UR14][R6.64+0xf2] ;  /* 0x0000f20e060f7981 */ /* 0x000964000c1e1520 */
.L_x_152:
[----:B------:R-:W-:Y:S05]  /*6d00*/  BSYNC B0 ;  /* 0x0000000000007941 */ /* 0x000fea0003800000 */
.L_x_151:
[----:B-1----:R-:W2:Y:S01]  /*6d10*/  LDL.LU R8, [R1+0xfc] ;  /* 0x0000fc0001087983 */ /* 0x002ea20000300800 */
[----:B0--345:R-:W-:Y:S01]  /*6d20*/  HADD2.F32 R6, -RZ, R15.H0_H0 ;  /* 0x2000000fff067230 */ /* 0x039fe20000004100 */
[----:B------:R-:W-:Y:S02]  /*6d30*/  IADD3.X R7, RZ, R13, RZ, P0, !PT ;  /* 0x0000000dff077210 */ /* 0x000fe400007fe4ff */
[----:B------:R-:W-:Y:S02]  /*6d40*/  ISETP.GT.AND P0, PT, R14, 0x40, PT ;  /* 0x000000400e00780c */ /* 0x000fe40003f04270 */
[----:B------:R-:W-:Y:S01]  /*6d50*/  FMUL R6, R6, UR16 ;  /* 0x0000001006067c20 */ /* 0x000fe20008400000 */
[----:B------:R-:W-:Y:S01]  /*6d60*/  IMAD R7, R7, UR20, RZ ;  /* 0x0000001407077c24 */ /* 0x000fe2000f8e02ff */
[----:B------:R-:W-:-:S03]  /*6d70*/  ISETP.GT.AND P3, PT, R0, RZ, P0 ;  /* 0x000000ff0000720c */ /* 0x000fc60000764270 */
[----:B------:R-:W-:Y:S02]  /*6d80*/  IMAD R19, R18, UR21, R7 ;  /* 0x0000001512137c24 */ /* 0x000fe4000f8e0207 */
[----:B--2---:R-:W-:Y:S01]  /*6d90*/  FFMA R6, R8, UR13, R6 ;  /* 0x0000000d08067c23 */ /* 0x004fe20008000006 */
[----:B------:R-:W-:-:S04]  /*6da0*/  IMAD.WIDE.U32 R8, R18, UR20, R10 ;  /* 0x0000001412087c25 */ /* 0x000fc8000f8e000a */
[----:B------:R-:W-:Y:S01]  /*6db0*/  F2FP.F16.F32.PACK_AB R16, RZ, R6 ;  /* 0x00000006ff10723e */ /* 0x000fe200000000ff */
[----:B------:R-:W-:Y:S01]  /*6dc0*/  IMAD.IADD R7, R9, 0x1, R19 ;  /* 0x0000000109077824 */ /* 0x000fe200078e0213 */
[----:B------:R-:W-:-:S03]  /*6dd0*/  LEA R6, P2, R8, UR22, 0x1 ;  /* 0x0000001608067c11 */ /* 0x000fc6000f8408ff */
[----:B------:R0:W-:Y:S01]  /*6de0*/  @P1 STG.E.U16 desc[UR14][R4.64+0xf2], R16 ;  /* 0x0000f21004001986 */ /* 0x0001e2000c10150e */
[----:B------:R-:W-:-:S05]  /*6df0*/  LEA.HI.X R7, R8, UR23, R7, 0x1, P2 ;  /* 0x0000001708077c11 */ /* 0x000fca00090f0c07 */
[----:B------:R-:W2:Y:S01]  /*6e00*/  @P3 LDG.E.LTC128B.U16 R15, desc[UR14][R6.64] ;  /* 0x0000000e060f3981 */ /* 0x000ea2000c1e1520 */
[----:B------:R-:W-:Y:S01]  /*6e10*/  USHF.L.U32 UR6, UR18, 0x6, URZ ;  /* 0x0000000612067899 */ /* 0x000fe2000800063f */
[----:B------:R-:W-:Y:S01]  /*6e20*/  ISETP.GT.AND P2, PT, R0, 0x1, P0 ;  /* 0x000000010000780c */ /* 0x000fe20000744270 */
[----:B------:R-:W-:Y:S01]  /*6e30*/  USHF.L.U64.HI UR4, UR18, 0x6, UR19 ;  /* 0x0000000612047899 */ /* 0x000fe20008010213 */
[----:B------:R-:W-:Y:S01]  /*6e40*/  BSSY B0, `(.L_x_153) ;  /* 0x000000c000007945 */ /* 0x000fe20003800000 */
[----:B------:R-:W-:Y:S02]  /*6e50*/  USHF.L.U32 UR7, UR6, 0x1, URZ ;  /* 0x0000000106077899 */ /* 0x000fe4000800063f */
[----:B------:R-:W-:Y:S01]  /*6e60*/  USHF.L.U64.HI UR4, UR6, 0x1, UR4 ;  /* 0x0000000106047899 */ /* 0x000fe20008010204 */
[----:B--2---:R-:W-:-:S05]  /*6e70*/  HADD2.F32 R8, -RZ, R15.H0_H0 ;  /* 0x2000000fff087230 */ /* 0x004fca0000004100 */
[----:B------:R-:W-:Y:S01]  /*6e80*/  FMUL R9, R8, UR16 ;  /* 0x0000001008097c20 */ /* 0x000fe20008400000 */
[----:B------:R-:W-:-:S03]  /*6e90*/  IADD3 R8, P1, R2, UR7, RZ ;  /* 0x0000000702087c10 */ /* 0x000fc6000ff3e0ff */
[----:B------:R-:W-:-:S05]  /*6ea0*/  FFMA R9, R152, UR13, R9 ;  /* 0x0000000d98097c23 */ /* 0x000fca0008000009 */
[----:B0-----:R-:W-:Y:S02]  /*6eb0*/  F2FP.F16.F32.PACK_AB R5, RZ, R9 ;  /* 0x00000009ff05723e */ /* 0x001fe400000000ff */
[----:B------:R-:W-:-:S05]  /*6ec0*/  IADD3.X R9, R3, UR4, RZ, P1, !PT ;  /* 0x0000000403097c10 */ /* 0x000fca0008ffe4ff */
[----:B------:R0:W-:Y:S01]  /*6ed0*/  @P3 STG.E.U16 desc[UR14][R8.64], R5 ;  /* 0x0000000508003986 */ /* 0x0001e2000c10150e */
[----:B------:R-:W-:Y:S05]  /*6ee0*/  @!P2 BRA `(.L_x_154) ;  /* 0x000000000004a947 */ /* 0x000fea0003800000 */
[----:B------:R1:W5:Y:S02]  /*6ef0*/  LDG.E.LTC128B.U16 R15, desc[UR14][R6.64+0x2] ;  /* 0x0000020e060f7981 */ /* 0x000364000c1e1520 */
.L_x_154:
[----:B------:R-:W-:Y:S05]  /*6f00*/  BSYNC B0 ;  /* 0x0000000000007941 */ /* 0x000fea0003800000 */
.L_x_153:
[----:B-----5:R-:W-:Y:S01]  /*6f10*/  HADD2.F32 R16, -RZ, R15.H0_H0 ;  /* 0x2000000fff107230 */ /* 0x020fe20000004100 */
[----:B------:R-:W-:Y:S01]  /*6f20*/  ISETP.GT.AND P1, PT, R14, 0x48, PT ;  /* 0x000000480e00780c */ /* 0x000fe20003f24270 */
[----:B0-----:R-:W-:Y:S01]  /*6f30*/  IMAD.WIDE.U32 R4, R18, R17, UR10 ;  /* 0x0000000a12047e25 */ /* 0x001fe2000f8e0011 */
[----:B------:R-:W-:Y:S03]  /*6f40*/  BSSY B0, `(.L_x_155) ;  /* 0x000000c000007945 */ /* 0x000fe60003800000 */
[----:B------:R-:W-:Y:S01]  /*6f50*/  FMUL R16, R16, UR16 ;  /* 0x0000001010107c20 */ /* 0x000fe20008400000 */
[----:B------:R-:W-:-:S03]  /*6f60*/  IADD3 R18, P3, R10, R4, RZ ;  /* 0x000000040a127210 */ /* 0x000fc60007f7e0ff */
[----:B------:R-:W-:Y:S01]  /*6f70*/  FFMA R16, R153, UR13, R16 ;  /* 0x0000000d99107c23 */ /* 0x000fe20008000010 */
[----:B------:R-:W-:Y:S02]  /*6f80*/  IADD3.X R5, R11, R19, R5, P3, !PT ;  /* 0x000000130b057210 */ /* 0x000fe40001ffe405 */
[----:B------:R-:W-:Y:S02]  /*6f90*/  ISETP.GT.AND P3, PT, R0, RZ, P1 ;  /* 0x000000ff0000720c */ /* 0x000fe40000f64270 */
[----:B------:R-:W-:Y:S02]  /*6fa0*/  F2FP.F16.F32.PACK_AB R16, RZ, R16 ;  /* 0x00000010ff10723e */ /* 0x000fe400000000ff */
[----:B------:R-:W-:-:S03]  /*6fb0*/  LEA R4, P4, R18, UR22, 0x1 ;  /* 0x0000001612047c11 */ /* 0x000fc6000f8808ff */
[----:B------:R0:W-:Y:S01]  /*6fc0*/  @P2 STG.E.U16 desc[UR14][R8.64+0x2], R16 ;  /* 0x0000021008002986 */ /* 0x0001e2000c10150e */
[----:B------:R-:W-:-:S05]  /*6fd0*/  LEA.HI.X R5, R18, UR23, R5, 0x1, P4 ;  /* 0x0000001712057c11 */ /* 0x000fca000a0f0c05 */
[----:B------:R-:W-:Y:S05]  /*6fe0*/  @!P3 BRA `(.L_x_156) ;  /* 0x000000000004b947 */ /* 0x000fea0003800000 */
[----:B------:R2:W5:Y:S02]  /*6ff0*/  LDG.E.LTC128B.U16 R15, desc[UR14][R4.64] ;  /* 0x0000000e040f7981 */ /* 0x000564000c1e1520 */
.L_x_156:
[----:B------:R-:W-:Y:S05]  /*7000*/  BSYNC B0 ;  /* 0x0000000000007941 */ /* 0x000fea0003800000 */
.L_x_155:
[----:B0----5:R-:W-:Y:S01]  /*7010*/  HADD2.F32 R16, -RZ, R15.H0_H0 ;  /* 0x2000000fff107230 */ /* 0x021fe20000004100 */
[----:B------:R-:W-:Y:S01]  /*7020*/  IADD3 R18, P4, R8, UR8, RZ ;  /* 0x0000000808127c10 */ /* 0x000fe2000ff9e0ff */
[----:B------:R-:W-:Y:S01]  /*7030*/  BSSY B0, `(.L_x_157) ;  /* 0x0000009000007945 */ /* 0x000fe20003800000 */
[----:B------:R-:W-:Y:S02]  /*7040*/  ISETP.GT.AND P2, PT, R0, 0x1, P1 ;  /* 0x000000010000780c */ /* 0x000fe40000f44270 */
[----:B------:R-:W-:-:S04]  /*7050*/  FMUL R19, R16, UR16 ;  /* 0x0000001010137c20 */ /* 0x000fc80008400000 */
[----:B------:R-:W-:-:S05]  /*7060*/  FFMA R19, R154, UR13, R19 ;  /* 0x0000000d9a137c23 */ /* 0x000fca0008000013 */
[----:B------:R-:W-:Y:S02]  /*7070*/  F2FP.F16.F32.PACK_AB R16, RZ, R19 ;  /* 0x00000013ff10723e */ /* 0x000fe400000000ff */
[----:B------:R-:W-:-:S05]  /*7080*/  IADD3.X R19, R9, UR5, RZ, P4, !PT ;  /* 0x0000000509137c10 */ /* 0x000fca000a7fe4ff */
[----:B------:R0:W-:Y:S01]  /*7090*/  @P3 STG.E.U16 desc[UR14][R18.64], R16 ;  /* 0x0000001012003986 */ /* 0x0001e2000c10150e */
[----:B------:R-:W-:Y:S05]  /*70a0*/  @!P2 BRA `(.L_x_158) ;  /* 0x000000000004a947 */ /* 0x000fea0003800000 */
[----:B------:R3:W5:Y:S02]  /*70b0*/  LDG.E.LTC128B.U16 R15, desc[UR14][R4.64+0x2] ;  /* 0x0000020e040f7981 */ /* 0x000764000c1e1520 */
.L_x_158:
[----:B------:R-:W-:Y:S05]  /*70c0*/  BSYNC B0 ;  /* 0x0000000000007941 */ /* 0x000fea0003800000 */
.L_x_157:
[----:B0----5:R-:W-:Y:S01]  /*70d0*/  HADD2.F32 R16, -RZ, R15.H0_H0 ;  /* 0x2000000fff107230 */ /* 0x021fe20000004100 */
[----:B------:R-:W-:Y:S01]  /*70e0*/  ISETP.GT.AND P3, PT, R0, 0x8, P0 ;  /* 0x000000080000780c */ /* 0x000fe20000764270 */
[----:B------:R-:W-:Y:S03]  /*70f0*/  BSSY B0, `(.L_x_159) ;  /* 0x0000007000007945 */ /* 0x000fe60003800000 */
[----:B------:R-:W-:-:S04]  /*7100*/  FMUL R16, R16, UR16 ;  /* 0x0000001010107c20 */ /* 0x000fc80008400000 */
[----:B------:R-:W-:-:S05]  /*7110*/  FFMA R16, R155, UR13, R16 ;  /* 0x0000000d9b107c23 */ /* 0x000fca0008000010 */
[----:B------:R-:W-:-:S05]  /*7120*/  F2FP.F16.F32.PACK_AB R16, RZ, R16 ;  /* 0x00000010ff10723e */ /* 0x000fca00000000ff */
[----:B------:R0:W-:Y:S01]  /*7130*/  @P2 STG.E.U16 desc[UR14][R18.64+0x2], R16 ;  /* 0x0000021012002986 */ /* 0x0001e2000c10150e */
[----:B------:R-:W-:Y:S05]  /*7140*/  @!P3 BRA `(.L_x_160) ;  /* 0x000000000004b947 */ /* 0x000fea0003800000 */
[----:B------:R4:W5:Y:S02]  /*7150*/  LDG.E.LTC128B.U16 R15, desc[UR14][R6.64+0x10] ;  /* 0x0000100e060f7981 */ /* 0x000964000c1e1520 */
.L_x_160:
[----:B------:R-:W-:Y:S05]  /*7160*/  BSYNC B0 ;  /* 0x0000000000007941 */ /* 0x000fea0003800000 */
.L_x_159:
        /* <DEDUP_REMOVED lines=9> */
.L_x_162:
[----:B------:R-:W-:Y:S05]  /*7200*/  BSYNC B0 ;  /* 0x0000000000007941 */ /* 0x000fea0003800000 */
.L_x_161:
[----:B-----5:R-:W-:Y:S01]  /*7210*/  HADD2.F32 R16, -RZ, R15.H0_H0 ;  /* 0x2000000fff107230 */ /* 0x020fe20000004100 */
        /* <DEDUP_REMOVED lines=8> */
.L_x_164:
[----:B------:R-:W-:Y:S05]  /*72a0*/  BSYNC B0 ;  /* 0x0000000000007941 */ /* 0x000fea0003800000 */
.L_x_163:
[----:B0----5:R-:W-:Y:S01]  /*72b0*/  HADD2.F32 R16, -RZ, R15.H0_H0 ;  /* 0x2000000fff107230 */ /* 0x021fe20000004100 */
[----:B------:R-:W-:Y:S01]  /*72c0*/  ISETP.GT.AND P2, PT, R0, 0x9, P1 ;  /* 0x000000090000780c */ /* 0x000fe20000f44270 */
[----:B------:R-:W-:Y:S01]  /*72d0*/  IMAD.U32 R21, RZ, RZ, UR8 ;  /* 0x00000008ff157e24 */ /* 0x000fe2000f8e00ff */
[----:B------:R-:W-:Y:S01]  /*72e0*/  BSSY B0, `(.L_x_165) ;  /* 0x000000a000007945 */ /* 0x000fe20003800000 */
[----:B------:R-:W-:Y:S02]  /*72f0*/  IMAD.U32 R23, RZ, RZ, UR5 ;  /* 0x00000005ff177e24 */ /* 0x000fe4000f8e00ff */
[----:B------:R-:W-:Y:S01]  /*7300*/  FMUL R19, R16, UR16 ;  /* 0x0000001010137c20 */ /* 0x000fe20008400000 */
[----:B------:R-:W-:-:S03]  /*7310*/  IADD3 R18, P4, P5, R21, UR7, R2 ;  /* 0x0000000715127c10 */ /* 0x000fc6000fd9e002 */
[----:B------:R-:W-:-:S05]  /*7320*/  FFMA R19, R158, UR13, R19 ;  /* 0x0000000d9e137c23 */ /* 0x000fca0008000013 */
[----:B------:R-:W-:Y:S02]  /*7330*/  F2FP.F16.F32.PACK_AB R16, RZ, R19 ;  /* 0x00000013ff10723e */ /* 0x000fe400000000ff */
[----:B------:R-:W-:-:S05]  /*7340*/  IADD3.X R19, R23, UR4, R3, P4, P5 ;  /* 0x0000000417137c10 */ /* 0x000fca000a7ea403 */
[----:B------:R0:W-:Y:S01]  /*7350*/  @P3 STG.E.U16 desc[UR14][R18.64+0x10], R16 ;  /* 0x0000101012003986 */ /* 0x0001e2000c10150e */
[----:B------:R-:W-:Y:S05]  /*7360*/  @!P2 BRA `(.L_x_166) ;  /* 0x000000000004a947 */ /* 0x000fea0003800000 */
[----:B------:R0:W5:Y:S02]  /*7370*/  LDG.E.LTC128B.U16 R15, desc[UR14][R4.64+0x12] ;  /* 0x0000120e040f7981 */ /* 0x000164000c1e1520 */
.L_x_166:
[----:B------:R-:W-:Y:S05]  /*7380*/  BSYNC B0 ;  /* 0x0000000000007941 */ /* 0x000fea0003800000 */
.L_x_165:
        /* <DEDUP_REMOVED lines=9> */
.L_x_168:
[----:B------:R-:W-:Y:S05]  /*7420*/  BSYNC B0 ;  /* 0x0000000000007941 */ /* 0x000fea0003800000 */
.L_x_167:
        /* <DEDUP_REMOVED lines=9> */
.L_x_170:
[----:B------:R-:W-:Y:S05]  /*74c0*/  BSYNC B0 ;  /* 0x0000000000007941 */ /* 0x000fea0003800000 */
.L_x_169:
        /* <DEDUP_REMOVED lines=9> */
.L_x_172:
[----:B------:R-:W-:Y:S05]  /*7560*/  BSYNC B0 ;  /* 0x0000000000007941 */ /* 0x000fea0003800000 */
.L_x_171:
        /* <DEDUP_REMOVED lines=9> */
.L_x_174:
[----:B------:R-:W-:Y:S05]  /*7600*/  BSYNC B0 ;  /* 0x0000000000007941 */ /* 0x000fea0003800000 */
.L_x_173:
        /* <DEDUP_REMOVED lines=9> */
.L_x_176:
[----:B------:R-:W-:Y:S05]  /*76a0*/  BSYNC B0 ;  /* 0x0000000000007941 */ /* 0x000fea0003800000 */
.L_x_175:
        /* <DEDUP_REMOVED lines=9> */
.L_x_178:
[----:B------:R-:W-:Y:S05]  /*7740*/  BSYNC B0 ;  /* 0x0000000000007941 */ /* 0x000fea0003800000 */
.L_x_177:
        /* <DEDUP_REMOVED lines=9> */
.L_x_180:
[----:B------:R-:W-:Y:S05]  /*77e0*/  BSYNC B0 ;  /* 0x0000000000007941 */ /* 0x000fea0003800000 */
.L_x_179:
        /* <DEDUP_REMOVED lines=9> */
.L_x_182:
[----:B------:R-:W-:Y:S05]  /*7880*/  BSYNC B0 ;  /* 0x0000000000007941 */ /* 0x000fea0003800000 */
.L_x_181:
        /* <DEDUP_REMOVED lines=9> */
.L_x_184:
[----:B------:R-:W-:Y:S05]  /*7920*/  BSYNC B0 ;  /* 0x0000000000007941 */ /* 0x000fea0003800000 */
.L_x_183:
        /* <DEDUP_REMOVED lines=9> */
.L_x_186:
[----:B------:R-:W-:Y:S05]  /*79c0*/  BSYNC B0 ;  /* 0x0000000000007941 */ /* 0x000fea0003800000 */
.L_x_185:
        /* <DEDUP_REMOVED lines=9> */
.L_x_188:
[----:B------:R-:W-:Y:S05]  /*7a60*/  BSYNC B0 ;  /* 0x0000000000007941 */ /* 0x000fea0003800000 */
.L_x_187:
        /* <DEDUP_REMOVED lines=9> */
.L_x_190:
[----:B------:R-:W-:Y:S05]  /*7b00*/  BSYNC B0 ;  /* 0x0000000000007941 */ /* 0x000fea0003800000 */
.L_x_189:
        /* <DEDUP_REMOVED lines=9> */
.L_x_192:
[----:B------:R-:W-:Y:S05]  /*7ba0*/  BSYNC B0 ;  /* 0x0000000000007941 */ /* 0x000fea0003800000 */
.L_x_191:
        /* <DEDUP_REMOVED lines=9> */
.L_x_194:
[----:B------:R-:W-:Y:S05]  /*7c40*/  BSYNC B0 ;  /* 0x0000000000007941 */ /* 0x000fea0003800000 */
.L_x_193:
        /* <DEDUP_REMOVED lines=9> */
.L_x_196:
[----:B------:R-:W-:Y:S05]  /*7ce0*/  BSYNC B0 ;  /* 0x0000000000007941 */ /* 0x000fea0003800000 */
.L_x_195:
        /* <DEDUP_REMOVED lines=9> */
.L_x_198:
[----:B------:R-:W-:Y:S05]  /*7d80*/  BSYNC B0 ;  /* 0x0000000000007941 */ /* 0x000fea0003800000 */
.L_x_197:
        /* <DEDUP_REMOVED lines=9> */
.L_x_200:
[----:B------:R-:W-:Y:S05]  /*7e20*/  BSYNC B0 ;  /* 0x0000000000007941 */ /* 0x000fea0003800000 */
.L_x_199:
        /* <DEDUP_REMOVED lines=9> */
.L_x_202:
[----:B------:R-:W-:Y:S05]  /*7ec0*/  BSYNC B0 ;  /* 0x0000000000007941 */ /* 0x000fea0003800000 */
.L_x_201:
        /* <DEDUP_REMOVED lines=9> */
.L_x_204:
[----:B------:R-:W-:Y:S05]  /*7f60*/  BSYNC B0 ;  /* 0x0000000000007941 */ /* 0x000fea0003800000 */
.L_x_203:
        /* <DEDUP_REMOVED lines=9> */
.L_x_206:
[----:B------:R-:W-:Y:S05]  /*8000*/  BSYNC B0 ;  /* 0x0000000000007941 */ /* 0x000fea0003800000 */
.L_x_205:
        /* <DEDUP_REMOVED lines=9> */
.L_x_208:
[----:B------:R-:W-:Y:S05]  /*80a0*/  BSYNC B0 ;  /* 0x0000000000007941 */ /* 0x000fea0003800000 */
.L_x_207:
        /* <DEDUP_REMOVED lines=9> */
.L_x_210:
[----:B------:R-:W-:Y:S05]  /*8140*/  BSYNC B0 ;  /* 0x0000000000007941 */ /* 0x000fea0003800000 */
.L_x_209:
        /* <DEDUP_REMOVED lines=9> */
.L_x_212:
[----:B------:R-:W-:Y:S05]  /*81e0*/  BSYNC B0 ;  /* 0x0000000000007941 */ /* 0x000fea0003800000 */
.L_x_211:
        /* <DEDUP_REMOVED lines=9> */
.L_x_214:
[----:B------:R-:W-:Y:S05]  /*8280*/  BSYNC B0 ;  /* 0x0000000000007941 */ /* 0x000fea0003800000 */
.L_x_213:
        /* <DEDUP_REMOVED lines=9> */
.L_x_216:
[----:B------:R-:W-:Y:S05]  /*8320*/  BSYNC B0 ;  /* 0x0000000000007941 */ /* 0x000fea0003800000 */
.L_x_215:
        /* <DEDUP_REMOVED lines=9> */
.L_x_218:
[----:B------:R-:W-:Y:S05]  /*83c0*/  BSYNC B0 ;  /* 0x0000000000007941 */ /* 0x000fea0003800000 */
.L_x_217:
        /* <DEDUP_REMOVED lines=9> */
.L_x_220:
[----:B------:R-:W-:Y:S05]  /*8460*/  BSYNC B0 ;  /* 0x0000000000007941 */ /* 0x000fea0003800000 */
.L_x_219:
        /* <DEDUP_REMOVED lines=9> */
.L_x_222:
[----:B------:R-:W-:Y:S05]  /*8500*/  BSYNC B0 ;  /* 0x0000000000007941 */ /* 0x000fea0003800000 */
.L_x_221:
        /* <DEDUP_REMOVED lines=9> */
.L_x_224:
[----:B------:R-:W-:Y:S05]  /*85a0*/  BSYNC B0 ;  /* 0x0000000000007941 */ /* 0x000fea0003800000 */
.L_x_223:
        /* <DEDUP_REMOVED lines=9> */
.L_x_226:
[----:B------:R-:W-:Y:S05]  /*8640*/  BSYNC B0 ;  /* 0x0000000000007941 */ /* 0x000fea0003800000 */
.L_x_225:
        /* <DEDUP_REMOVED lines=9> */
.L_x_228:
[----:B------:R-:W-:Y:S05]  /*86e0*/  BSYNC B0 ;  /* 0x0000000000007941 */ /* 0x000fea0003800000 */
.L_x_227:
        /* <DEDUP_REMOVED lines=9> */
.L_x_230:
[----:B------:R-:W-:Y:S05]  /*8780*/  BSYNC B0 ;  /* 0x0000000000007941 */ /* 0x000fea0003800000 */
.L_x_229:
        /* <DEDUP_REMOVED lines=9> */
.L_x_232:
[----:B------:R-:W-:Y:S05]  /*8820*/  BSYNC B0 ;  /* 0x0000000000007941 */ /* 0x000fea0003800000 */
.L_x_231:
        /* <DEDUP_REMOVED lines=9> */
.L_x_234:
[----:B------:R-:W-:Y:S05]  /*88c0*/  BSYNC B0 ;  /* 0x0000000000007941 */ /* 0x000fea0003800000 */
.L_x_233:
        /* <DEDUP_REMOVED lines=9> */
.L_x_236:
[----:B------:R-:W-:Y:S05]  /*8960*/  BSYNC B0 ;  /* 0x0000000000007941 */ /* 0x000fea0003800000 */
.L_x_235:
        /* <DEDUP_REMOVED lines=9> */
.L_x_238:
[----:B------:R-:W-:Y:S05]  /*8a00*/  BSYNC B0 ;  /* 0x0000000000007941 */ /* 0x000fea0003800000 */
.L_x_237:
        /* <DEDUP_REMOVED lines=9> */
.L_x_240:
[----:B------:R-:W-:Y:S05]  /*8aa0*/  BSYNC B0 ;  /* 0x0000000000007941 */ /* 0x000fea0003800000 */
.L_x_239:
        /* <DEDUP_REMOVED lines=9> */
.L_x_242:
[----:B------:R-:W-:Y:S05]  /*8b40*/  BSYNC B0 ;  /* 0x0000000000007941 */ /* 0x000fea0003800000 */
.L_x_241:
        /* <DEDUP_REMOVED lines=9> */
.L_x_244:
[----:B------:R-:W-:Y:S05]  /*8be0*/  BSYNC B0 ;  /* 0x0000000000007941 */ /* 0x000fea0003800000 */
.L_x_243:
        /* <DEDUP_REMOVED lines=9> */
.L_x_246:
[----:B------:R-:W-:Y:S05]  /*8c80*/  BSYNC B0 ;  /* 0x0000000000007941 */ /* 0x000fea0003800000 */
.L_x_245:
        /* <DEDUP_REMOVED lines=9> */
.L_x_248:
[----:B------:R-:W-:Y:S05]  /*8d20*/  BSYNC B0 ;  /* 0x0000000000007941 */ /* 0x000fea0003800000 */
.L_x_247:
        /* <DEDUP_REMOVED lines=9> */
.L_x_250:
[----:B------:R-:W-:Y:S05]  /*8dc0*/  BSYNC B0 ;  /* 0x0000000000007941 */ /* 0x000fea0003800000 */
.L_x_249:
        /* <DEDUP_REMOVED lines=9> */
.L_x_252:
[----:B------:R-:W-:Y:S05]  /*8e60*/  BSYNC B0 ;  /* 0x0000000000007941 */ /* 0x000fea0003800000 */
.L_x_251:
        /* <DEDUP_REMOVED lines=9> */
.L_x_254:
[----:B------:R-:W-:Y:S05]  /*8f00*/  BSYNC B0 ;  /* 0x0000000000007941 */ /* 0x000fea0003800000 */
.L_x_253:
        /* <DEDUP_REMOVED lines=9> */
.L_x_256:
[----:B------:R-:W-:Y:S05]  /*8fa0*/  BSYNC B0 ;  /* 0x0000000000007941 */ /* 0x000fea0003800000 */
.L_x_255:
        /* <DEDUP_REMOVED lines=9> */
.L_x_258:
[----:B------:R-:W-:Y:S05]  /*9040*/  BSYNC B0 ;  /* 0x0000000000007941 */ /* 0x000fea0003800000 */
.L_x_257:
        /* <DEDUP_REMOVED lines=9> */
.L_x_260:
[----:B------:R-:W-:Y:S05]  /*90e0*/  BSYNC B0 ;  /* 0x0000000000007941 */ /* 0x000fea0003800000 */
.L_x_259:
        /* <DEDUP_REMOVED lines=9> */
.L_x_262:
[----:B------:R-:W-:Y:S05]  /*9180*/  BSYNC B0 ;  /* 0x0000000000007941 */ /* 0x000fea0003800000 */
.L_x_261:
        /* <DEDUP_REMOVED lines=9> */
.L_x_264:
[----:B------:R-:W-:Y:S05]  /*9220*/  BSYNC B0 ;  /* 0x0000000000007941 */ /* 0x000fea0003800000 */
.L_x_263:
        /* <DEDUP_REMOVED lines=9> */
.L_x_266:
[----:B------:R-:W-:Y:S05]  /*92c0*/  BSYNC B0 ;  /* 0x0000000000007941 */ /* 0x000fea0003800000 */
.L_x_265:
        /* <DEDUP_REMOVED lines=9> */
.L_x_268:
[----:B------:R-:W-:Y:S05]  /*9360*/  BSYNC B0 ;  /* 0x0000000000007941 */ /* 0x000fea0003800000 */
.L_x_267:
        /* <DEDUP_REMOVED lines=9> */
.L_x_270:
[----:B------:R-:W-:Y:S05]  /*9400*/  BSYNC B0 ;  /* 0x0000000000007941 */ /* 0x000fea0003800000 */
.L_x_269:
        /* <DEDUP_REMOVED lines=9> */
.L_x_272:
[----:B------:R-:W-:Y:S05]  /*94a0*/  BSYNC B0 ;  /* 0x0000000000007941 */ /* 0x000fea0003800000 */
.L_x_271:
        /* <DEDUP_REMOVED lines=9> */
.L_x_274:
[----:B------:R-:W-:Y:S05]  /*9540*/  BSYNC B0 ;  /* 0x0000000000007941 */ /* 0x000fea0003800000 */
.L_x_273:
[----:B01--45:R-:W-:Y:S01]  /*9550*/  HADD2.F32 R6, -RZ, R15.H0_H0 ;  /* 0x2000000fff067230 */ /* 0x033fe20000004100 */
        /* <DEDUP_REMOVED lines=8> */
.L_x_276:
[----:B------:R-:W-:Y:S05]  /*95e0*/  BSYNC B0 ;  /* 0x0000000000007941 */ /* 0x000fea0003800000 */
.L_x_275:
[----:B0----5:R-:W-:Y:S01]  /*95f0*/  HADD2.F32 R6, -RZ, R15.H0_H0 ;  /* 0x2000000fff067230 */ /* 0x021fe20000004100 */
[----:B------:R-:W-:Y:S01]  /*9600*/  ISETP.GT.AND P1, PT, R0, 0x79, P1 ;  /* 0x000000790000780c */ /* 0x000fe20000f24270 */
[----:B------:R-:W-:Y:S01]  /*9610*/  BSSY B0, `(.L_x_277) ;  /* 0x000000b000007945 */ /* 0x000fe20003800000 */
[----:B------:R-:W-:Y:S02]  /*9620*/  IADD3 R20, P0, R12, 0x80, RZ ;  /* 0x000000800c147810 */ /* 0x000fe40007f1e0ff */
[----:B------:R-:W-:Y:S01]  /*9630*/  FMUL R7, R6, UR16 ;  /* 0x0000001006077c20 */ /* 0x000fe20008400000 */
[----:B------:R-:W-:-:S03]  /*9640*/  @P2 IMAD.MOV.U32 R6, RZ, RZ, R18 ;  /* 0x000000ffff062224 */ /* 0x000fc600078e0012 */
[----:B------:R-:W-:-:S05]  /*9650*/  FFMA R7, R214, UR13, R7 ;  /* 0x0000000dd6077c23 */ /* 0x000fca0008000007 */
[----:B------:R-:W-:-:S04]  /*9660*/  F2FP.F16.F32.PACK_AB R7, RZ, R7 ;  /* 0x00000007ff07723e */ /* 0x000fc800000000ff */
[----:B------:R-:W-:Y:S01]  /*9670*/  PRMT R8, R7, 0x7610, R8 ;  /* 0x0000761007087816 */ /* 0x000fe20000000008 */
[----:B------:R-:W-:-:S05]  /*9680*/  @P2 IMAD.MOV.U32 R7, RZ, RZ, R19 ;  /* 0x000000ffff072224 */ /* 0x000fca00078e0013 */
[----:B------:R0:W-:Y:S01]  /*9690*/  @P2 STG.E.U16 desc[UR14][R6.64+0xf0], R8 ;  /* 0x0000f00806002986 */ /* 0x0001e2000c10150e */
[----:B------:R-:W-:Y:S05]  /*96a0*/  @!P1 BRA `(.L_x_278) ;  /* 0x0000000000049947 */ /* 0x000fea0003800000 */
[----:B------:R4:W5:Y:S02]  /*96b0*/  LDG.E.LTC128B.U16 R15, desc[UR14][R4.64+0xf2] ;  /* 0x0000f20e040f7981 */ /* 0x000964000c1e1520 */
.L_x_278:
[----:B------:R-:W-:Y:S05]  /*96c0*/  BSYNC B0 ;  /* 0x0000000000007941 */ /* 0x000fea0003800000 */
.L_x_277:
[----:B-12345:R-:W-:Y:S02]  /*96d0*/  HADD2.F32 R4, -RZ, R15.H0_H0 ;  /* 0x2000000fff047230 */ /* 0x03efe40000004100 */
[----:B------:R-:W-:Y:S01]  /*96e0*/  IMAD.X R5, RZ, RZ, R13, P0 ;  /* 0x000000ffff057224 */ /* 0x000fe200000e060d */
[----:B------:R-:W-:Y:S01]  /*96f0*/  ISETP.GT.AND P0, PT, R14, 0x80, PT ;  /* 0x000000800e00780c */ /* 0x000fe20003f04270 */
[----:B0-----:R-:W-:-:S04]  /*9700*/  IMAD.WIDE.U32 R6, R20, UR20, R10 ;  /* 0x0000001414067c25 */ /* 0x001fc8000f8e000a */
[----:B------:R-:W-:Y:S01]  /*9710*/  FMUL R4, R4, UR16 ;  /* 0x0000001004047c20 */ /* 0x000fe20008400000 */
[----:B------:R-:W-:Y:S01]  /*9720*/  ISETP.GT.AND P3, PT, R0, RZ, P0 ;  /* 0x000000ff0000720c */ /* 0x000fe20000764270 */
[----:B------:R-:W-:Y:S02]  /*9730*/  IMAD R5, R5, UR20, RZ ;  /* 0x0000001405057c24 */ /* 0x000fe4000f8e02ff */
[----:B------:R-:W-:Y:S02]  /*9740*/  FFMA R4, R215, UR13, R4 ;  /* 0x0000000dd7047c23 */ /* 0x000fe40008000004 */
[----:B------:R-:W-:-:S03]  /*9750*/  IMAD R21, R20, UR21, R5 ;  /* 0x0000001514157c24 */ /* 0x000fc6000f8e0205 */
[----:B------:R-:W-:Y:S01]  /*9760*/  F2FP.F16.F32.PACK_AB R8, RZ, R4 ;  /* 0x00000004ff08723e */ /* 0x000fe200000000ff */
[----:B------:R-:W-:Y:S01]  /*9770*/  IMAD.IADD R5, R7, 0x1, R21 ;  /* 0x0000000107057824 */ /* 0x000fe200078e0215 */
[----:B------:R-:W-:Y:S02]  /*9780*/  LEA R4, P2, R6, UR22, 0x1 ;  /* 0x0000001606047c11 */ /* 0x000fe4000f8408ff */
[----:B------:R-:W-:Y:S02]  /*9790*/  PRMT R9, R8, 0x7610, R9 ;  /* 0x0000761008097816 */ /* 0x000fe40000000009 */
[----:B------:R-:W-:-:S03]  /*97a0*/  LEA.HI.X R5, R6, UR23, R5, 0x1, P2 ;  /* 0x0000001706057c11 */ /* 0x000fc600090f0c05 */
[----:B------:R0:W-:Y:S04]  /*97b0*/  @P1 STG.E.U16 desc[UR14][R18.64+0xf2], R9 ;  /* 0x0000f20912001986 */ /* 0x0001e8000c10150e */
[----:B------:R-:W2:Y:S01]  /*97c0*/  @P3 LDG.E.LTC128B.U16 R15, desc[UR14][R4.64] ;  /* 0x0000000e040f3981 */ /* 0x000ea2000c1e1520 */
[----:B------:R-:W-:Y:S01]  /*97d0*/  USHF.L.U32 UR4, UR18, 0x8, URZ ;  /* 0x0000000812047899 */ /* 0x000fe2000800063f */
[----:B------:R-:W-:Y:S01]  /*97e0*/  ISETP.GT.AND P2, PT, R0, 0x1, P0 ;  /* 0x000000010000780c */ /* 0x000fe20000744270 */
[----:B------:R-:W-:Y:S01]  /*97f0*/  USHF.L.U64.HI UR6, UR18, 0x8, UR19 ;  /* 0x0000000812067899 */ /* 0x000fe20008010213 */
[----:B------:R-:W-:Y:S03]  /*9800*/  BSSY B0, `(.L_x_279) ;  /* 0x000000a000007945 */ /* 0x000fe60003800000 */
[----:B------:R-:W-:-:S04]  /*9810*/  IADD3 R8, P1, R2, UR4, RZ ;  /* 0x0000000402087c10 */ /* 0x000fc8000ff3e0ff */
[----:B0-----:R-:W-:Y:S01]  /*9820*/  IADD3.X R9, R3, UR6, RZ, P1, !PT ;  /* 0x0000000603097c10 */ /* 0x001fe20008ffe4ff */
[----:B--2---:R-:W-:-:S05]  /*9830*/  HADD2.F32 R6, -RZ, R15.H0_H0 ;  /* 0x2000000fff067230 */ /* 0x004fca0000004100 */
[----:B------:R-:W-:-:S04]  /*9840*/  FMUL R7, R6, UR16 ;  /* 0x0000001006077c20 */ /* 0x000fc80008400000 */
[----:B------:R-:W-:-:S05]  /*9850*/  FFMA R7, R88, UR13, R7 ;  /* 0x0000000d58077c23 */ /* 0x000fca0008000007 */
[----:B------:R-:W-:-:S05]  /*9860*/  F2FP.F16.F32.PACK_AB R7, RZ, R7 ;  /* 0x00000007ff07723e */ /* 0x000fca00000000ff */
[----:B------:R0:W-:Y:S01]  /*9870*/  @P3 STG.E.U16 desc[UR14][R8.64], R7 ;  /* 0x0000000708003986 */ /* 0x0001e2000c10150e */
[----:B------:R-:W-:Y:S05]  /*9880*/  @!P2 BRA `(.L_x_280) ;  /* 0x000000000004a947 */ /* 0x000fea0003800000 */
[----:B------:R1:W5:Y:S02]  /*9890*/  LDG.E.LTC128B.U16 R15, desc[UR14][R4.64+0x2] ;  /* 0x0000020e040f7981 */ /* 0x000364000c1e1520 */
.L_x_280:
[----:B------:R-:W-:Y:S05]  /*98a0*/  BSYNC B0 ;  /* 0x0000000000007941 */ /* 0x000fea0003800000 */
.L_x_279:
        /* <DEDUP_REMOVED lines=15> */
.L_x_282:
[----:B------:R-:W-:Y:S05]  /*99a0*/  BSYNC B0 ;  /* 0x0000000000007941 */ /* 0x000fea0003800000 */
.L_x_281:
        /* <DEDUP_REMOVED lines=11> */
.L_x_284:
[----:B------:R-:W-:Y:S05]  /*9a60*/  BSYNC B0 ;  /* 0x0000000000007941 */ /* 0x000fea0003800000 */
.L_x_283:
        /* <DEDUP_REMOVED lines=9> */
.L_x_286:
[----:B------:R-:W-:Y:S05]  /*9b00*/  BSYNC B0 ;  /* 0x0000000000007941 */ /* 0x000fea0003800000 */
.L_x_285:
        /* <DEDUP_REMOVED lines=9> */
.L_x_288:
[----:B------:R-:W-:Y:S05]  /*9ba0*/  BSYNC B0 ;  /* 0x0000000000007941 */ /* 0x000fea0003800000 */
.L_x_287:
        /* <DEDUP_REMOVED lines=9> */
.L_x_290:
[----:B------:R-:W-:Y:S05]  /*9c40*/  BSYNC B0 ;  /* 0x0000000000007941 */ /* 0x000fea0003800000 */
.L_x_289:
        /* <DEDUP_REMOVED lines=13> */
.L_x_292:
[----:B------:R-:W-:Y:S05]  /*9d20*/  BSYNC B0 ;  /* 0x0000000000007941 */ /* 0x000fea0003800000 */
.L_x_291:
        /* <DEDUP_REMOVED lines=9> */
.L_x_294:
[----:B------:R-:W-:Y:S05]  /*9dc0*/  BSYNC B0 ;  /* 0x0000000000007941 */ /* 0x000fea0003800000 */
.L_x_293:
        /* <DEDUP_REMOVED lines=9> */
.L_x_296:
[----:B------:R-:W-:Y:S05]  /*9e60*/  BSYNC B0 ;  /* 0x0000000000007941 */ /* 0x000fea0003800000 */
.L_x_295:
        /* <DEDUP_REMOVED lines=9> */
.L_x_298:
[----:B------:R-:W-:Y:S05]  /*9f00*/  BSYNC B0 ;  /* 0x0000000000007941 */ /* 0x000fea0003800000 */
.L_x_297:
        /* <DEDUP_REMOVED lines=9> */
.L_x_300:
[----:B------:R-:W-:Y:S05]  /*9fa0*/  BSYNC B0 ;  /* 0x0000000000007941 */ /* 0x000fea0003800000 */
.L_x_299:
        /* <DEDUP_REMOVED lines=9> */
.L_x_302:
[----:B------:R-:W-:Y:S05]  /*a040*/  BSYNC B0 ;  /* 0x0000000000007941 */ /* 0x000fea0003800000 */
.L_x_301:
        /* <DEDUP_REMOVED lines=9> */
.L_x_304:
[----:B------:R-:W-:Y:S05]  /*a0e0*/  BSYNC B0 ;  /* 0x0000000000007941 */ /* 0x000fea0003800000 */
.L_x_303:
        /* <DEDUP_REMOVED lines=9> */
.L_x_306:
[----:B------:R-:W-:Y:S05]  /*a180*/  BSYNC B0 ;  /* 0x0000000000007941 */ /* 0x000fea0003800000 */
.L_x_305:
        /* <DEDUP_REMOVED lines=9> */
.L_x_308:
[----:B------:R-:W-:Y:S05]  /*a220*/  BSYNC B0 ;  /* 0x0000000000007941 */ /* 0x000fea0003800000 */
.L_x_307:
        /* <DEDUP_REMOVED lines=9> */
.L_x_310:
[----:B------:R-:W-:Y:S05]  /*a2c0*/  BSYNC B0 ;  /* 0x0000000000007941 */ /* 0x000fea0003800000 */
.L_x_309:
        /* <DEDUP_REMOVED lines=9> */
.L_x_312:
[----:B------:R-:W-:Y:S05]  /*a360*/  BSYNC B0 ;  /* 0x0000000000007941 */ /* 0x000fea0003800000 */
.L_x_311:
        /* <DEDUP_REMOVED lines=9> */
.L_x_314:
[----:B------:R-:W-:Y:S05]  /*a400*/  BSYNC B0 ;  /* 0x0000000000007941 */ /* 0x000fea0003800000 */
.L_x_313:
        /* <DEDUP_REMOVED lines=9> */
.L_x_316:
[----:B------:R-:W-:Y:S05]  /*a4a0*/  BSYNC B0 ;  /* 0x0000000000007941 */ /* 0x000fea0003800000 */
.L_x_315:
        /* <DEDUP_REMOVED lines=9> */
.L_x_318:
[----:B------:R-:W-:Y:S05]  /*a540*/  BSYNC B0 ;  /* 0x0000000000007941 */ /* 0x000fea0003800000 */
.L_x_317:
        /* <DEDUP_REMOVED lines=9> */
.L_x_320:
[----:B------:R-:W-:Y:S05]  /*a5e0*/  BSYNC B0 ;  /* 0x0000000000007941 */ /* 0x000fea0003800000 */
.L_x_319:
        /* <DEDUP_REMOVED lines=9> */
.L_x_322:
[----:B------:R-:W-:Y:S05]  /*a680*/  BSYNC B0 ;  /* 0x0000000000007941 */ /* 0x000fea0003800000 */
.L_x_321:
        /* <DEDUP_REMOVED lines=9> */
.L_x_324:
[----:B------:R-:W-:Y:S05]  /*a720*/  BSYNC B0 ;  /* 0x0000000000007941 */ /* 0x000fea0003800000 */
.L_x_323:
        /* <DEDUP_REMOVED lines=9> */
.L_x_326:
[----:B------:R-:W-:Y:S05]  /*a7c0*/  BSYNC B0 ;  /* 0x0000000000007941 */ /* 0x000fea0003800000 */
.L_x_325:
        /* <DEDUP_REMOVED lines=9> */
.L_x_328:
[----:B------:R-:W-:Y:S05]  /*a860*/  BSYNC B0 ;  /* 0x0000000000007941 */ /* 0x000fea0003800000 */
.L_x_327:
        /* <DEDUP_REMOVED lines=9> */
.L_x_330:
[----:B------:R-:W-:Y:S05]  /*a900*/  BSYNC B0 ;  /* 0x0000000000007941 */ /* 0x000fea0003800000 */
.L_x_329:
        /* <DEDUP_REMOVED lines=9> */
.L_x_332:
[----:B------:R-:W-:Y:S05]  /*a9a0*/  BSYNC B0 ;  /* 0x0000000000007941 */ /* 0x000fea0003800000 */
.L_x_331:
        /* <DEDUP_REMOVED lines=9> */
.L_x_334:
[----:B------:R-:W-:Y:S05]  /*aa40*/  BSYNC B0 ;  /* 0x0000000000007941 */ /* 0x000fea0003800000 */
.L_x_333:
        /* <DEDUP_REMOVED lines=9> */
.L_x_336:
[----:B------:R-:W-:Y:S05]  /*aae0*/  BSYNC B0 ;  /* 0x0000000000007941 */ /* 0x000fea0003800000 */
.L_x_335:
        /* <DEDUP_REMOVED lines=9> */
.L_x_338:
[----:B------:R-:W-:Y:S05]  /*ab80*/  BSYNC B0 ;  /* 0x0000000000007941 */ /* 0x000fea0003800000 */
.L_x_337:
        /* <DEDUP_REMOVED lines=9> */
.L_x_340:
[----:B------:R-:W-:Y:S05]  /*ac20*/  BSYNC B0 ;  /* 0x0000000000007941 */ /* 0x000fea0003800000 */
.L_x_339:
        /* <DEDUP_REMOVED lines=9> */
.L_x_342:
[----:B------:R-:W-:Y:S05]  /*acc0*/  BSYNC B0 ;  /* 0x0000000000007941 */ /* 0x000fea0003800000 */
.L_x_341:
        /* <DEDUP_REMOVED lines=9> */
.L_x_344:
[----:B------:R-:W-:Y:S05]  /*ad60*/  BSYNC B0 ;  /* 0x0000000000007941 */ /* 0x000fea0003800000 */
.L_x_343:
        /* <DEDUP_REMOVED lines=9> */
.L_x_346:
[----:B------:R-:W-:Y:S05]  /*ae00*/  BSYNC B0 ;  /* 0x0000000000007941 */ /* 0x000fea0003800000 */
.L_x_345:
        /* <DEDUP_REMOVED lines=9> */
.L_x_348:
[----:B------:R-:W-:Y:S05]  /*aea0*/  BSYNC B0 ;  /* 0x0000000000007941 */ /* 0x000fea0003800000 */
.L_x_347:
        /* <DEDUP_REMOVED lines=9> */
.L_x_350:
[----:B------:R-:W-:Y:S05]  /*af40*/  BSYNC B0 ;  /* 0x0000000000007941 */ /* 0x000fea0003800000 */
.L_x_349:
        /* <DEDUP_REMOVED lines=9> */
.L_x_352:
[----:B------:R-:W-:Y:S05]  /*afe0*/  BSYNC B0 ;  /* 0x0000000000007941 */ /* 0x000fea0003800000 */
.L_x_351:
        /* <DEDUP_REMOVED lines=9> */
.L_x_354:
[----:B------:R-:W-:Y:S05]  /*b080*/  BSYNC B0 ;  /* 0x0000000000007941 */ /* 0x000fea0003800000 */
.L_x_353:
        /* <DEDUP_REMOVED lines=9> */
.L_x_356:
[----:B------:R-:W-:Y:S05]  /*b120*/  BSYNC B0 ;  /* 0x0000000000007941 */ /* 0x000fea0003800000 */
.L_x_355:
        /* <DEDUP_REMOVED lines=9> */
.L_x_358:
[----:B------:R-:W-:Y:S05]  /*b1c0*/  BSYNC B0 ;  /* 0x0000000000007941 */ /* 0x000fea0003800000 */
.L_x_357:
        /* <DEDUP_REMOVED lines=9> */
.L_x_360:
[----:B------:R-:W-:Y:S05]  /*b260*/  BSYNC B0 ;  /* 0x0000000000007941 */ /* 0x000fea0003800000 */
.L_x_359:
        /* <DEDUP_REMOVED lines=9> */
.L_x_362:
[----:B------:R-:W-:Y:S05]  /*b300*/  BSYNC B0 ;  /* 0x0000000000007941 */ /* 0x000fea0003800000 */
.L_x_361:
        /* <DEDUP_REMOVED lines=9> */
.L_x_364:
[----:B------:R-:W-:Y:S05]  /*b3a0*/  BSYNC B0 ;  /* 0x0000000000007941 */ /* 0x000fea0003800000 */
.L_x_363:
        /* <DEDUP_REMOVED lines=9> */
.L_x_366:
[----:B------:R-:W-:Y:S05]  /*b440*/  BSYNC B0 ;  /* 0x0000000000007941 */ /* 0x000fea0003800000 */
.L_x_365:
        /* <DEDUP_REMOVED lines=9> */
.L_x_368:
[----:B------:R-:W-:Y:S05]  /*b4e0*/  BSYNC B0 ;  /* 0x0000000000007941 */ /* 0x000fea0003800000 */
.L_x_367:
        /* <DEDUP_REMOVED lines=9> */
.L_x_370:
[----:B------:R-:W-:Y:S05]  /*b580*/  BSYNC B0 ;  /* 0x0000000000007941 */ /* 0x000fea0003800000 */
.L_x_369:
        /* <DEDUP_REMOVED lines=9> */
.L_x_372:
[----:B------:R-:W-:Y:S05]  /*b620*/  BSYNC B0 ;  /* 0x0000000000007941 */ /* 0x000fea0003800000 */
.L_x_371:
        /* <DEDUP_REMOVED lines=9> */
.L_x_374:
[----:B------:R-:W-:Y:S05]  /*b6c0*/  BSYNC B0 ;  /* 0x0000000000007941 */ /* 0x000fea0003800000 */
.L_x_373:
        /* <DEDUP_REMOVED lines=9> */
.L_x_376:
[----:B------:R-:W-:Y:S05]  /*b760*/  BSYNC B0 ;  /* 0x0000000000007941 */ /* 0x000fea0003800000 */
.L_x_375:
        /* <DEDUP_REMOVED lines=9> */
.L_x_378:
[----:B------:R-:W-:Y:S05]  /*b800*/  BSYNC B0 ;  /* 0x0000000000007941 */ /* 0x000fea0003800000 */
.L_x_377:
        /* <DEDUP_REMOVED lines=9> */
.L_x_380:
[----:B------:R-:W-:Y:S05]  /*b8a0*/  BSYNC B0 ;  /* 0x0000000000007941 */ /* 0x000fea0003800000 */
.L_x_379:
        /* <DEDUP_REMOVED lines=9> */
.L_x_382:
[----:B------:R-:W-:Y:S05]  /*b940*/  BSYNC B0 ;  /* 0x0000000000007941 */ /* 0x000fea0003800000 */
.L_x_381:
        /* <DEDUP_REMOVED lines=9> */
.L_x_384:
[----:B------:R-:W-:Y:S05]  /*b9e0*/  BSYNC B0 ;  /* 0x0000000000007941 */ /* 0x000fea0003800000 */
.L_x_383:
        /* <DEDUP_REMOVED lines=9> */
.L_x_386:
[----:B------:R-:W-:Y:S05]  /*ba80*/  BSYNC B0 ;  /* 0x0000000000007941 */ /* 0x000fea0003800000 */
.L_x_385:
        /* <DEDUP_REMOVED lines=9> */
.L_x_388:
[----:B------:R-:W-:Y:S05]  /*bb20*/  BSYNC B0 ;  /* 0x0000000000007941 */ /* 0x000fea0003800000 */
.L_x_387:
        /* <DEDUP_REMOVED lines=9> */
.L_x_390:
[----:B------:R-:W-:Y:S05]  /*bbc0*/  BSYNC B0 ;  /* 0x0000000000007941 */ /* 0x000fea0003800000 */
.L_x_389:
        /* <DEDUP_REMOVED lines=9> */
.L_x_392:
[----:B------:R-:W-:Y:S05]  /*bc60*/  BSYNC B0 ;  /* 0x0000000000007941 */ /* 0x000fea0003800000 */
.L_x_391:
        /* <DEDUP_REMOVED lines=9> */
.L_x_394:
[----:B------:R-:W-:Y:S05]  /*bd00*/  BSYNC B0 ;  /* 0x0000000000007941 */ /* 0x000fea0003800000 */
.L_x_393:
        /* <DEDUP_REMOVED lines=9> */
.L_x_396:
[----:B------:R-:W-:Y:S05]  /*bda0*/  BSYNC B0 ;  /* 0x0000000000007941 */ /* 0x000fea0003800000 */
.L_x_395:
        /* <DEDUP_REMOVED lines=9> */
.L_x_398:
[----:B------:R-:W-:Y:S05]  /*be40*/  BSYNC B0 ;  /* 0x0000000000007941 */ /* 0x000fea0003800000 */
.L_x_397:
        /* <DEDUP_REMOVED lines=9> */
.L_x_400:
[----:B------:R-:W-:Y:S05]  /*bee0*/  BSYNC B0 ;  /* 0x0000000000007941 */ /* 0x000fea0003800000 */
.L_x_399:
        /* <DEDUP_REMOVED lines=9> */
.L_x_402:
[----:B------:R-:W-:Y:S05]  /*bf80*/  BSYNC B0 ;  /* 0x0000000000007941 */ /* 0x000fea0003800000 */
.L_x_401:
        /* <DEDUP_REMOVED lines=8> */
[----:B------:R-:W-:Y:S02]  /*c010*/  PRMT R9, R5, 0x7610, R9 ;  /* 0x0000761005097816 */ /* 0x000fe40000000009 */
[----:B------:R-:W-:-:S05]  /*c020*/  @P2 MOV R5, R19 ;  /* 0x0000001300052202 */ /* 0x000fca0000000f00 */
[----:B------:R0:W-:Y:S01]  /*c030*/  @P2 STG.E.U16 desc[UR14][R4.64+0xf0], R9 ;  /* 0x0000f00904002986 */ /* 0x0001e2000c10150e */
[----:B------:R-:W-:Y:S05]  /*c040*/  @!P1 BRA `(.L_x_404) ;  /* 0x0000000000049947 */ /* 0x000fea0003800000 */
[----:B------:R4:W5:Y:S02]  /*c050*/  LDG.E.LTC128B.U16 R15, desc[UR14][R6.64+0xf2] ;  /* 0x0000f20e060f7981 */ /* 0x000964000c1e1520 */
.L_x_404:
[----:B------:R-:W-:Y:S05]  /*c060*/  BSYNC B0 ;  /* 0x0000000000007941 */ /* 0x000fea0003800000 */
.L_x_403:
[----:B0----5:R-:W-:Y:S02]  /*c070*/  HADD2.F32 R4, -RZ, R15.H0_H0 ;  /* 0x2000000fff047230 */ /* 0x021fe40000004100 */
[----:B------:R-:W-:Y:S01]  /*c080*/  IMAD.X R12, RZ, RZ, R13, P0 ;  /* 0x000000ffff0c7224 */ /* 0x000fe200000e060d */
[----:B------:R-:W-:Y:S01]  /*c090*/  ISETP.GT.AND P0, PT, R14, 0xc0, PT ;  /* 0x000000c00e00780c */ /* 0x000fe20003f04270 */
[----:B-1234-:R-:W-:-:S04]  /*c0a0*/  IMAD.WIDE.U32 R6, R8, UR20, R10 ;  /* 0x0000001408067c25 */ /* 0x01efc8000f8e000a */
[----:B------:R-:W-:Y:S01]  /*c0b0*/  FMUL R4, R4, UR16 ;  /* 0x0000001004047c20 */ /* 0x000fe20008400000 */
[----:B------:R-:W-:Y:S01]  /*c0c0*/  ISETP.GT.AND P2, PT, R0, RZ, P0 ;  /* 0x000000ff0000720c */ /* 0x000fe20000744270 */
[----:B------:R-:W-:Y:S02]  /*c0d0*/  IMAD R5, R12, UR20, RZ ;  /* 0x000000140c057c24 */ /* 0x000fe4000f8e02ff */
[----:B------:R-:W-:Y:S02]  /*c0e0*/  FFMA R4, R151, UR13, R4 ;  /* 0x0000000d97047c23 */ /* 0x000fe40008000004 */
[----:B------:R-:W-:-:S03]  /*c0f0*/  IMAD R13, R8, UR21, R5 ;  /* 0x00000015080d7c24 */ /* 0x000fc6000f8e0205 */
[----:B------:R-:W-:Y:S01]  /*c100*/  F2FP.F16.F32.PACK_AB R9, RZ, R4 ;  /* 0x00000004ff09723e */ /* 0x000fe200000000ff */
[----:B------:R-:W-:Y:S01]  /*c110*/  IMAD.IADD R5, R7, 0x1, R13 ;  /* 0x0000000107057824 */ /* 0x000fe200078e020d */
[----:B------:R-:W-:-:S03]  /*c120*/  LEA R4, P3, R6, UR22, 0x1 ;  /* 0x0000001606047c11 */ /* 0x000fc6000f8608ff */
[----:B------:R0:W-:Y:S01]  /*c130*/  @P1 STG.E.U16 desc[UR14][R18.64+0xf2], R9 ;  /* 0x0000f20912001986 */ /* 0x0001e2000c10150e */
[----:B------:R-:W-:-:S05]  /*c140*/  LEA.HI.X R5, R6, UR23, R5, 0x1, P3 ;  /* 0x0000001706057c11 */ /* 0x000fca00098f0c05 */
[----:B------:R-:W2:Y:S01]  /*c150*/  @P2 LDG.E.LTC128B.U16 R15, desc[UR14][R4.64] ;  /* 0x0000000e040f2981 */ /* 0x000ea2000c1e1520 */
[----:B------:R-:W-:Y:S01]  /*c160*/  UIMAD UR4, UR19, 0x180, URZ ;  /* 0x00000180130478a4 */ /* 0x000fe2000f8e023f */
[----:B------:R-:W-:Y:S01]  /*c170*/  ISETP.GT.AND P3, PT, R0, 0x1, P0 ;  /* 0x000000010000780c */ /* 0x000fe20000764270 */
[----:B------:R-:W-:Y:S01]  /*c180*/  BSSY B0, `(.L_x_405) ;  /* 0x000000d000007945 */ /* 0x000fe20003800000 */
[----:B0-----:R-:W-:-:S04]  /*c190*/  IMAD.U32 R9, RZ, RZ, UR18 ;  /* 0x00000012ff097e24 */ /* 0x001fc8000f8e00ff */
[----:B------:R-:W-:-:S04]  /*c1a0*/  IMAD.WIDE.U32 R2, R9, 0x180, R2 ;  /* 0x0000018009027825 */ /* 0x000fc800078e0002 */
[----:B--2---:R-:W-:-:S05]  /*c1b0*/  HADD2.F32 R6, -RZ, R15.H0_H0 ;  /* 0x2000000fff067230 */ /* 0x004fca0000004100 */
[----:B------:R-:W-:-:S04]  /*c1c0*/  FMUL R7, R6, UR16 ;  /* 0x0000001006077c20 */ /* 0x000fc80008400000 */
[----:B------:R-:W-:-:S05]  /*c1d0*/  FFMA R7, R24, UR13, R7 ;  /* 0x0000000d18077c23 */ /* 0x000fca0008000007 */
[----:B------:R-:W-:Y:S01]  /*c1e0*/  F2FP.F16.F32.PACK_AB R6, RZ, R7 ;  /* 0x00000007ff06723e */ /* 0x000fe200000000ff */
[----:B------:R-:W-:-:S03]  /*c1f0*/  VIADD R7, R3, UR4 ;  /* 0x0000000403077c36 */ /* 0x000fc60008000000 */
[----:B------:R-:W-:Y:S01]  /*c200*/  PRMT R9, R6, 0x7610, R9 ;  /* 0x0000761006097816 */ /* 0x000fe20000000009 */
[----:B------:R-:W-:-:S05]  /*c210*/  @P2 IMAD.MOV.U32 R6, RZ, RZ, R2 ;  /* 0x000000ffff062224 */ /* 0x000fca00078e0002 */
[----:B------:R0:W-:Y:S01]  /*c220*/  @P2 STG.E.U16 desc[UR14][R6.64], R9 ;  /* 0x0000000906002986 */ /* 0x0001e2000c10150e */
[----:B------:R-:W-:Y:S05]  /*c230*/  @!P3 BRA `(.L_x_406) ;  /* 0x000000000004b947 */ /* 0x000fea0003800000 */
[----:B------:R1:W5:Y:S02]  /*c240*/  LDG.E.LTC128B.U16 R15, desc[UR14][R4.64+0x2] ;  /* 0x0000020e040f7981 */ /* 0x000364000c1e1520 */
.L_x_406:
[----:B------:R-:W-:Y:S05]  /*c250*/  BSYNC B0 ;  /* 0x0000000000007941 */ /* 0x000fea0003800000 */
.L_x_405:
[----:B0-----:R-:W-:Y:S01]  /*c260*/  IMAD.WIDE.U32 R8, R8, R17, UR10 ;  /* 0x0000000a08087e25 */ /* 0x001fe2000f8e0011 */
[----:B------:R-:W-:Y:S01]  /*c270*/  ISETP.GT.AND P1, PT, R14, 0xc8, PT ;  /* 0x000000c80e00780c */ /* 0x000fe20003f24270 */
[----:B------:R-:W-:Y:S02]  /*c280*/  BSSY B0, `(.L_x_407) ;  /* 0x000000f000007945 */ /* 0x000fe40003800000 */
[----:B-----5:R-:W-:Y:S01]  /*c290*/  HADD2.F32 R12, -RZ, R15.H0_H0 ;  /* 0x2000000fff0c7230 */ /* 0x020fe20000004100 */
[----:B------:R-:W-:Y:S02]  /*c2a0*/  IADD3 R10, P2, R10, R8, RZ ;  /* 0x000000080a0a7210 */ /* 0x000fe40007f5e0ff */
[----:B------:R-:W-:Y:S02]  /*c2b0*/  ISETP.GT.AND P4, PT, R0, RZ, P1 ;  /* 0x000000ff0000720c */ /* 0x000fe40000f84270 */
[----:B------:R-:W-:Y:S01]  /*c2c0*/  FMUL R12, R12, UR16 ;  /* 0x000000100c0c7c20 */ /* 0x000fe20008400000 */
[----:B------:R-:W-:Y:S01]  /*c2d0*/  IADD3.X R9, R11, R13, R9, P2, !PT ;  /* 0x0000000d0b097210 */ /* 0x000fe200017fe409 */
[----:B------:R-:W-:Y:S01]  /*c2e0*/  @P3 IMAD.MOV.U32 R11, RZ, RZ, R7 ;  /* 0x000000ffff0b3224 */ /* 0x000fe200078e0007 */
[----:B------:R-:W-:Y:S01]  /*c2f0*/  LEA R8, P2, R10, UR22, 0x1 ;  /* 0x000000160a087c11 */ /* 0x000fe2000f8408ff */
[----:B------:R-:W-:-:S03]  /*c300*/  FFMA R12, R25, UR13, R12 ;  /* 0x0000000d190c7c23 */ /* 0x000fc6000800000c */
[----:B------:R-:W-:Y:S01]  /*c310*/  LEA.HI.X R9, R10, UR23, R9, 0x1, P2 ;  /* 0x000000170a097c11 */ /* 0x000fe200090f0c09 */
[----:B------:R-:W-:Y:S01]  /*c320*/  @P3 IMAD.MOV.U32 R10, RZ, RZ, R2 ;  /* 0x000000ffff0a3224 */ /* 0x000fe200078e0002 */
[----:B------:R-:W-:-:S05]  /*c330*/  F2FP.F16.F32.PACK_AB R12, RZ, R12 ;  /* 0x0000000cff0c723e */ /* 0x000fca00000000ff */
[----:B------:R0:W-:Y:S01]  /*c340*/  @P3 STG.E.U16 desc[UR14][R10.64+0x2], R12 ;  /* 0x0000020c0a003986 */ /* 0x0001e2000c10150e */
[----:B------:R-:W-:Y:S05]  /*c350*/  @!P4 BRA `(.L_x_408) ;  /* 0x000000000004c947 */ /* 0x000fea0003800000 */
[----:B------:R2:W5:Y:S02]  /*c360*/  LDG.E.LTC128B.U16 R15, desc[UR14][R8.64] ;  /* 0x0000000e080f7981 */ /* 0x000564000c1e1520 */
.L_x_408:
[----:B------:R-:W-:Y:S05]  /*c370*/  BSYNC B0 ;  /* 0x0000000000007941 */ /* 0x000fea0003800000 */
.L_x_407:
[----:B0----5:R-:W-:Y:S01]  /*c380*/  HADD2.F32 R10, -RZ, R15.H0_H0 ;  /* 0x2000000fff0a7230 */ /* 0x021fe20000004100 */
[----:B------:R-:W-:Y:S01]  /*c390*/  ISETP.GT.AND P3, PT, R0, 0x1, P1 ;  /* 0x000000010000780c */ /* 0x000fe20000f64270 */
[----:B------:R-:W-:Y:S03]  /*c3a0*/  BSSY B0, `(.L_x_409) ;  /* 0x0000009000007945 */ /* 0x000fe60003800000 */
[----:B------:R-:W-:Y:S01]  /*c3b0*/  FMUL R11, R10, UR16 ;  /* 0x000000100a0b7c20 */ /* 0x000fe20008400000 */
[----:B------:R-:W-:-:S03]  /*c3c0*/  IADD3 R10, P2, R2, UR8, RZ ;  /* 0x00000008020a7c10 */ /* 0x000fc6000ff5e0ff */
[----:B------:R-:W-:-:S05]  /*c3d0*/  FFMA R11, R26, UR13, R11 ;  /* 0x0000000d1a0b7c23 */ /* 0x000fca000800000b */
[----:B------:R-:W-:Y:S02]  /*c3e0*/  F2FP.F16.F32.PACK_AB R12, RZ, R11 ;  /* 0x0000000bff0c723e */ /* 0x000fe400000000ff */
[----:B------:R-:W-:-:S05]  /*c3f0*/  IADD3.X R11, R7, UR5, RZ, P2, !PT ;  /* 0x00000005070b7c10 */ /* 0x000fca00097fe4ff */
[----:B------:R0:W-:Y:S01]  /*c400*/  @P4 STG.E.U16 desc[UR14][R10.64], R12 ;  /* 0x0000000c0a004986 */ /* 0x0001e2000c10150e */
[----:B------:R-:W-:Y:S05]  /*c410*/  @!P3 BRA `(.L_x_410) ;  /* 0x000000000004b947 */ /* 0x000fea0003800000 */
[----:B------:R3:W5:Y:S02]  /*c420*/  LDG.E.LTC128B.U16 R15, desc[UR14][R8.64+0x2] ;  /* 0x0000020e080f7981 */ /* 0x000764000c1e1520 */
.L_x_410:
[----:B------:R-:W-:Y:S05]  /*c430*/  BSYNC B0 ;  /* 0x0000000000007941 */ /* 0x000fea0003800000 */
.L_x_409:
        /* <DEDUP_REMOVED lines=9> */
.L_x_412:
[----:B------:R-:W-:Y:S05]  /*c4d0*/  BSYNC B0 ;  /* 0x0000000000007941 */ /* 0x000fea0003800000 */
.L_x_411:
[----:B0----5:R-:W-:Y:S01]  /*c4e0*/  HADD2.F32 R12, -RZ, R15.H0_H0 ;  /* 0x2000000fff0c7230 */ /* 0x021fe20000004100 */
[----:B------:R-:W-:Y:S01]  /*c4f0*/  ISETP.GT.AND P3, PT, R0, 0x9, P0 ;  /* 0x000000090000780c */ /* 0x000fe20000764270 */
[----:B------:R-:W-:Y:S03]  /*c500*/  BSSY B0, `(.L_x_413) ;  /* 0x000000a000007945 */ /* 0x000fe60003800000 */
        /* <DEDUP_REMOVED lines=9> */
.L_x_414:
[----:B------:R-:W-:Y:S05]  /*c5a0*/  BSYNC B0 ;  /* 0x0000000000007941 */ /* 0x000fea0003800000 */
.L_x_413:
[----:B0----5:R-:W-:Y:S01]  /*c5b0*/  HADD2.F32 R12, -RZ, R15.H0_H0 ;  /* 0x2000000fff0c7230 */ /* 0x021fe20000004100 */
[----:B------:R-:W-:Y:S01]  /*c5c0*/  @P3 MOV R13, R7 ;  /* 0x00000007000d3202 */ /* 0x000fe20000000f00 */
[----:B------:R-:W-:Y:S01]  /*c5d0*/  BSSY B0, `(.L_x_415) ;  /* 0x000000a000007945 */ /* 0x000fe20003800000 */
[----:B------:R-:W-:Y:S02]  /*c5e0*/  ISETP.GT.AND P4, PT, R0, 0x8, P1 ;  /* 0x000000080000780c */ /* 0x000fe40000f84270 */
[----:B------:R-:W-:-:S04]  /*c5f0*/  FMUL R12, R12, UR16 ;  /* 0x000000100c0c7c20 */ /* 0x000fc80008400000 */
[----:B------:R-:W-:-:S05]  /*c600*/  FFMA R12, R29, UR13, R12 ;  /* 0x0000000d1d0c7c23 */ /* 0x000fca000800000c */
[----:B------:R-:W-:-:S04]  /*c610*/  F2FP.F16.F32.PACK_AB R12, RZ, R12 ;  /* 0x0000000cff0c723e */ /* 0x000fc800000000ff */
[----:B------:R-:W-:Y:S01]  /*c620*/  PRMT R14, R12, 0x7610, R14 ;  /* 0x000076100c0e7816 */ /* 0x000fe2000000000e */
[----:B------:R-:W-:-:S05]  /*c630*/  @P3 IMAD.MOV.U32 R12, RZ, RZ, R2 ;  /* 0x000000ffff0c3224 */ /* 0x000fca00078e0002 */
[----:B------:R0:W-:Y:S01]  /*c640*/  @P3 STG.E.U16 desc[UR14][R12.64+0x12], R14 ;  /* 0x0000120e0c003986 */ /* 0x0001e2000c10150e */
[----:B------:R-:W-:Y:S05]  /*c650*/  @!P4 BRA `(.L_x_416) ;  /* 0x000000000004c947 */ /* 0x000fea0003800000 */
[----:B------:R0:W5:Y:S02]  /*c660*/  LDG.E.LTC128B.U16 R15, desc[UR14][R8.64+0x10] ;  /* 0x0000100e080f7981 */ /* 0x000164000c1e1520 */
.L_x_416:
[----:B------:R-:W-:Y:S05]  /*c670*/  BSYNC B0 ;  /* 0x0000000000007941 */ /* 0x000fea0003800000 */
.L_x_415:
        /* <DEDUP_REMOVED lines=9> */
.L_x_418:
[----:B------:R-:W-:Y:S05]  /*c710*/  BSYNC B0 ;  /* 0x0000000000007941 */ /* 0x000fea0003800000 */
.L_x_417:
        /* <DEDUP_REMOVED lines=9> */
.L_x_420:
[----:B------:R-:W-:Y:S05]  /*c7b0*/  BSYNC B0 ;  /* 0x0000000000007941 */ /* 0x000fea0003800000 */
.L_x_419:
        /* <DEDUP_REMOVED lines=12> */
.L_x_422:
[----:B------:R-:W-:Y:S05]  /*c880*/  BSYNC B0 ;  /* 0x0000000000007941 */ /* 0x000fea0003800000 */
.L_x_421:
[----:B0----5:R-:W-:Y:S01]  /*c890*/  HADD2.F32 R12, -RZ, R15.H0_H0 ;  /* 0x2000000fff0c7230 */ /* 0x021fe20000004100 */
[----:B------:R-:W-:Y:S01]  /*c8a0*/  ISETP.GT.AND P4, PT, R0, 0x10, P1 ;  /* 0x000000100000780c */ /* 0x000fe20000f84270 */
[----:B------:R-:W-:Y:S01]  /*c8b0*/  @P3 IMAD.MOV.U32 R13, RZ, RZ, R7 ;  /* 0x000000ffff0d3224 */ /* 0x000fe200078e0007 */
[----:B------:R-:W-:Y:S02]  /*c8c0*/  BSSY B0, `(.L_x_423) ;  /* 0x0000009000007945 */ /* 0x000fe40003800000 */
        /* <DEDUP_REMOVED lines=8> */
.L_x_424:
[----:B------:R-:W-:Y:S05]  /*c950*/  BSYNC B0 ;  /* 0x0000000000007941 */ /* 0x000fea0003800000 */
.L_x_423:
        /* <DEDUP_REMOVED lines=9> */
.L_x_426:
[----:B------:R-:W-:Y:S05]  /*c9f0*/  BSYNC B0 ;  /* 0x0000000000007941 */ /* 0x000fea0003800000 */
.L_x_425:
        /* <DEDUP_REMOVED lines=9> */
.L_x_428:
[----:B------:R-:W-:Y:S05]  /*ca90*/  BSYNC B0 ;  /* 0x0000000000007941 */ /* 0x000fea0003800000 */
.L_x_427:
        /* <DEDUP_REMOVED lines=12> */
.L_x_430:
[----:B------:R-:W-:Y:S05]  /*cb60*/  BSYNC B0 ;  /* 0x0000000000007941 */ /* 0x000fea0003800000 */
.L_x_429:
        /* <DEDUP_REMOVED lines=12> */
.L_x_432:
[----:B------:R-:W-:Y:S05]  /*cc30*/  BSYNC B0 ;  /* 0x0000000000007941 */ /* 0x000fea0003800000 */
.L_x_431:
        /* <DEDUP_REMOVED lines=9> */
.L_x_434:
[----:B------:R-:W-:Y:S05]  /*ccd0*/  BSYNC B0 ;  /* 0x0000000000007941 */ /* 0x000fea0003800000 */
.L_x_433:
        /* <DEDUP_REMOVED lines=9> */
.L_x_436:
[----:B------:R-:W-:Y:S05]  /*cd70*/  BSYNC B0 ;  /* 0x0000000000007941 */ /* 0x000fea0003800000 */
.L_x_435:
        /* <DEDUP_REMOVED lines=12> */
.L_x_438:
[----:B------:R-:W-:Y:S05]  /*ce40*/  BSYNC B0 ;  /* 0x0000000000007941 */ /* 0x000fea0003800000 */
.L_x_437:
[----:B0----5:R-:W-:Y:S01]  /*ce50*/  HADD2.F32 R12, -RZ, R15.H0_H0 ;  /* 0x2000000fff0c7230 */ /* 0x021fe20000004100 */
[----:B------:R-:W-:Y:S01]  /*ce60*/  ISETP.GT.AND P4, PT, R0, 0x20, P1 ;  /* 0x000000200000780c */ /* 0x000fe20000f84270 */
[----:B------:R-:W-:Y:S01]  /*ce70*/  @P3 IMAD.MOV.U32 R13, RZ, RZ, R7 ;  /* 0x000000ffff0d3224 */ /* 0x000fe200078e0007 */
[----:B------:R-:W-:Y:S02]  /*ce80*/  BSSY B0, `(.L_x_439) ;  /* 0x0000009000007945 */ /* 0x000fe40003800000 */
[----:B------:R-:W-:-:S04]  /*ce90*/  FMUL R12, R12, UR16 ;  /* 0x000000100c0c7c20 */ /* 0x000fc80008400000 */
[----:B------:R-:W-:-:S05]  /*cea0*/  FFMA R12, R41, UR13, R12 ;  /* 0x0000000d290c7c23 */ /* 0x000fca000800000c */
[----:B------:R-:W-:-:S04]  /*ceb0*/  F2FP.F16.F32.PACK_AB R12, RZ, R12 ;  /* 0x0000000cff0c723e */ /* 0x000fc800000000ff */
[----:B------:R-:W-:Y:S02]  /*cec0*/  PRMT R14, R12, 0x7610, R14 ;  /* 0x000076100c0e7816 */ /* 0x000fe4000000000e */
[----:B------:R-:W-:-:S05]  /*ced0*/  @P3 MOV R12, R2 ;  /* 0x00000002000c3202 */ /* 0x000fca0000000f00 */
[----:B------:R0:W-:Y:S01]  /*cee0*/  @P3 STG.E.U16 desc[UR14][R12.64+0x42], R14 ;  /* 0x0000420e0c003986 */ /* 0x0001e2000c10150e */
[----:B------:R-:W-:Y:S05]  /*cef0*/  @!P4 BRA `(.L_x_440) ;  /* 0x000000000004c947 */ /* 0x000fea0003800000 */
[----:B------:R0:W5:Y:S02]  /*cf00*/  LDG.E.LTC128B.U16 R15, desc[UR14][R8.64+0x40] ;  /* 0x0000400e080f7981 */ /* 0x000164000c1e1520 */
.L_x_440:
[----:B------:R-:W-:Y:S05]  /*cf10*/  BSYNC B0 ;  /* 0x0000000000007941 */ /* 0x000fea0003800000 */
.L_x_439:
        /* <DEDUP_REMOVED lines=9> */
.L_x_442:
[----:B------:R-:W-:Y:S05]  /*cfb0*/  BSYNC B0 ;  /* 0x0000000000007941 */ /* 0x000fea0003800000 */
.L_x_441:
        /* <DEDUP_REMOVED lines=9> */
.L_x_444:
[----:B------:R-:W-:Y:S05]  /*d050*/  BSYNC B0 ;  /* 0x0000000000007941 */ /* 0x000fea0003800000 */
.L_x_443:
        /* <DEDUP_REMOVED lines=12> */
.L_x_446:
[----:B------:R-:W-:Y:S05]  /*d120*/  BSYNC B0 ;  /* 0x0000000000007941 */ /* 0x000fea0003800000 */
.L_x_445:
        /* <DEDUP_REMOVED lines=12> */
.L_x_448:
[----:B------:R-:W-:Y:S05]  /*d1f0*/  BSYNC B0 ;  /* 0x0000000000007941 */ /* 0x000fea0003800000 */
.L_x_447:
        /* <DEDUP_REMOVED lines=9> */
.L_x_450:
[----:B------:R-:W-:Y:S05]  /*d290*/  BSYNC B0 ;  /* 0x0000000000007941 */ /* 0x000fea0003800000 */
.L_x_449:
        /* <DEDUP_REMOVED lines=9> */
.L_x_452:
[----:B------:R-:W-:Y:S05]  /*d330*/  BSYNC B0 ;  /* 0x0000000000007941 */ /* 0x000fea0003800000 */
.L_x_451:
        /* <DEDUP_REMOVED lines=12> */
.L_x_454:
[----:B------:R-:W-:Y:S05]  /*d400*/  BSYNC B0 ;  /* 0x0000000000007941 */ /* 0x000fea0003800000 */
.L_x_453:
        /* <DEDUP_REMOVED lines=12> */
.L_x_456:
[----:B------:R-:W-:Y:S05]  /*d4d0*/  BSYNC B0 ;  /* 0x0000000000007941 */ /* 0x000fea0003800000 */
.L_x_455:
[----:B-----5:R-:W-:Y:S01]  /*d4e0*/  HADD2.F32 R11, -RZ, R15.H0_H0 ;  /* 0x2000000fff0b7230 */ /* 0x020fe20000004100 */
[----:B------:R-:W-:Y:S01]  /*d4f0*/  ISETP.GT.AND P3, PT, R0, 0x31, P1 ;  /* 0x000000310000780c */ /* 0x000fe20000f64270 */
[----:B------:R-:W-:Y:S03]  /*d500*/  BSSY B0, `(.L_x_457) ;  /* 0x0000008000007945 */ /* 0x000fe60003800000 */
[----:B------:R-:W-:-:S04]  /*d510*/  FMUL R11, R11, UR16 ;  /* 0x000000100b0b7c20 */ /* 0x000fc80008400000 */
[----:B------:R-:W-:-:S05]  /*d520*/  FFMA R11, R50, UR13, R11 ;  /* 0x0000000d320b7c23 */ /* 0x000fca000800000b */
[----:B0-----:R-:W-:Y:S02]  /*d530*/  F2FP.F16.F32.PACK_AB R12, RZ, R11 ;  /* 0x0000000bff0c723e */ /* 0x001fe400000000ff */
[----:B------:R-:W-:-:S05]  /*d540*/  IADD3.X R11, R7, UR5, RZ, P2, !PT ;  /* 0x00000005070b7c10 */ /* 0x000fca00097fe4ff */
[----:B------:R0:W-:Y:S01]  /*d550*/  @P4 STG.E.U16 desc[UR14][R10.64+0x60], R12 ;  /* 0x0000600c0a004986 */ /* 0x0001e2000c10150e */
[----:B------:R-:W-:Y:S05]  /*d560*/  @!P3 BRA `(.L_x_458) ;  /* 0x000000000004b947 */ /* 0x000fea0003800000 */
[----:B------:R0:W5:Y:S02]  /*d570*/  LDG.E.LTC128B.U16 R15, desc[UR14][R8.64+0x62] ;  /* 0x0000620e080f7981 */ /* 0x000164000c1e1520 */
.L_x_458:
[----:B------:R-:W-:Y:S05]  /*d580*/  BSYNC B0 ;  /* 0x0000000000007941 */ /* 0x000fea0003800000 */
.L_x_457:
[----:B0----5:R-:W-:Y:S01]  /*d590*/  HADD2.F32 R12, -RZ, R15.H0_H0 ;  /* 0x2000000fff0c7230 */ /* 0x021fe20000004100 */
[----:B------:R-:W-:Y:S01]  /*d5a0*/  ISETP.GT.AND P2, PT, R0, 0x38, P0 ;  /* 0x000000380000780c */ /* 0x000fe20000744270 */
[----:B------:R-:W-:Y:S03]  /*d5b0*/  BSSY B0, `(.L_x_459) ;  /* 0x000000a000007945 */ /* 0x000fe60003800000 */
[----:B------:R-:W-:-:S04]  /*d5c0*/  FMUL R12, R12, UR16 ;  /* 0x000000100c0c7c20 */ /* 0x000fc80008400000 */
[----:B------:R-:W-:-:S05]  /*d5d0*/  FFMA R12, R51, UR13, R12 ;  /* 0x0000000d330c7c23 */ /* 0x000fca000800000c */
[----:B------:R-:W-:Y:S01]  /*d5e0*/  F2FP.F16.F32.PACK_AB R13, RZ, R12 ;  /* 0x0000000cff0d723e */ /* 0x000fe200000000ff */
[----:B------:R-:W-:-:S03]  /*d5f0*/  VIADD R12, R2, UR8 ;  /* 0x00000008020c7c36 */ /* 0x000fc60008000000 */
[----:B------:R-:W-:Y:S02]  /*d600*/  PRMT R14, R13, 0x7610, R14 ;  /* 0x000076100d0e7816 */ /* 0x000fe4000000000e */
[----:B------:R-:W-:-:S05]  /*d610*/  @P3 MOV R13, R11 ;  /* 0x0000000b000d3202 */ /* 0x000fca0000000f00 */
[----:B------:R0:W-:Y:S01]  /*d620*/  @P3 STG.E.U16 desc[UR14][R12.64+0x62], R14 ;  /* 0x0000620e0c003986 */ /* 0x0001e2000c10150e */
[----:B------:R-:W-:Y:S05]  /*d630*/  @!P2 BRA `(.L_x_460) ;  /* 0x000000000004a947 */ /* 0x000fea0003800000 */
[----:B------:R0:W5:Y:S02]  /*d640*/  LDG.E.LTC128B.U16 R15, desc[UR14][R4.64+0x70] ;  /* 0x0000700e040f7981 */ /* 0x000164000c1e1520 */
.L_x_460:
[----:B------:R-:W-:Y:S05]  /*d650*/  BSYNC B0 ;  /* 0x0000000000007941 */ /* 0x000fea0003800000 */
.L_x_459:
        /* <DEDUP_REMOVED lines=12> */
.L_x_462:
[----:B------:R-:W-:Y:S05]  /*d720*/  BSYNC B0 ;  /* 0x0000000000007941 */ /* 0x000fea0003800000 */
.L_x_461:
        /* <DEDUP_REMOVED lines=12> */
.L_x_464:
[----:B------:R-:W-:Y:S05]  /*d7f0*/  BSYNC B0 ;  /* 0x0000000000007941 */ /* 0x000fea0003800000 */
.L_x_463:
[----:B0----5:R-:W-:Y:S01]  /*d800*/  HADD2.F32 R12, -RZ, R15.H0_H0 ;  /* 0x2000000fff0c7230 */ /* 0x021fe20000004100 */
[----:B------:R-:W-:Y:S01]  /*d810*/  ISETP.GT.AND P3, PT, R0, 0x39, P1 ;  /* 0x000000390000780c */ /* 0x000fe20000f64270 */
[----:B------:R-:W-:Y:S03]  /*d820*/  BSSY B0, `(.L_x_465) ;  /* 0x000000a000007945 */ /* 0x000fe60003800000 */
[----:B------:R-:W-:Y:S01]  /*d830*/  FMUL R13, R12, UR16 ;  /* 0x000000100c0d7c20 */ /* 0x000fe20008400000 */
[----:B------:R-:W-:-:S03]  /*d840*/  VIADD R12, R2, UR8 ;  /* 0x00000008020c7c36 */ /* 0x000fc60008000000 */
[----:B------:R-:W-:-:S05]  /*d850*/  FFMA R13, R54, UR13, R13 ;  /* 0x0000000d360d7c23 */ /* 0x000fca000800000d */
[----:B------:R-:W-:-:S04]  /*d860*/  F2FP.F16.F32.PACK_AB R13, RZ, R13 ;  /* 0x0000000dff0d723e */ /* 0x000fc800000000ff */
[----:B------:R-:W-:Y:S01]  /*d870*/  PRMT R14, R13, 0x7610, R14 ;  /* 0x000076100d0e7816 */ /* 0x000fe2000000000e */
[----:B------:R-:W-:-:S05]  /*d880*/  @P2 IMAD.MOV.U32 R13, RZ, RZ, R11 ;  /* 0x000000ffff0d2224 */ /* 0x000fca00078e000b */
[----:B------:R0:W-:Y:S01]  /*d890*/  @P2 STG.E.U16 desc[UR14][R12.64+0x70], R14 ;  /* 0x0000700e0c002986 */ /* 0x0001e2000c10150e */
[----:B------:R-:W-:Y:S05]  /*d8a0*/  @!P3 BRA `(.L_x_466) ;  /* 0x000000000004b947 */ /* 0x000fea0003800000 */
[----:B------:R0:W5:Y:S02]  /*d8b0*/  LDG.E.LTC128B.U16 R15, desc[UR14][R8.64+0x72] ;  /* 0x0000720e080f7981 */ /* 0x000164000c1e1520 */
.L_x_466:
[----:B------:R-:W-:Y:S05]  /*d8c0*/  BSYNC B0 ;  /* 0x0000000000007941 */ /* 0x000fea0003800000 */
.L_x_465:
[----:B0----5:R-:W-:Y:S01]  /*d8d0*/  HADD2.F32 R12, -RZ, R15.H0_H0 ;  /* 0x2000000fff0c7230 */ /* 0x021fe20000004100 */
[----:B------:R-:W-:Y:S01]  /*d8e0*/  ISETP.GT.AND P2, PT, R0, 0x40, P0 ;  /* 0x000000400000780c */ /* 0x000fe20000744270 */
[----:B------:R-:W-:Y:S03]  /*d8f0*/  BSSY B0, `(.L_x_467) ;  /* 0x000000a000007945 */ /* 0x000fe60003800000 */
        /* <DEDUP_REMOVED lines=9> */
.L_x_468:
[----:B------:R-:W-:Y:S05]  /*d990*/  BSYNC B0 ;  /* 0x0000000000007941 */ /* 0x000fea0003800000 */
.L_x_467:
        /* <DEDUP_REMOVED lines=12> */
.L_x_470:
[----:B------:R-:W-:Y:S05]  /*da60*/  BSYNC B0 ;  /* 0x0000000000007941 */ /* 0x000fea0003800000 */
.L_x_469:
        /* <DEDUP_REMOVED lines=12> */
.L_x_472:
[----:B------:R-:W-:Y:S05]  /*db30*/  BSYNC B0 ;  /* 0x0000000000007941 */ /* 0x000fea0003800000 */
.L_x_471:
        /* <DEDUP_REMOVED lines=12> */
.L_x_474:
[----:B------:R-:W-:Y:S05]  /*dc00*/  BSYNC B0 ;  /* 0x0000000000007941 */ /* 0x000fea0003800000 */
.L_x_473:
        /* <DEDUP_REMOVED lines=12> */
.L_x_476:
[----:B------:R-:W-:Y:S05]  /*dcd0*/  BSYNC B0 ;  /* 0x0000000000007941 */ /* 0x000fea0003800000 */
.L_x_475:
        /* <DEDUP_REMOVED lines=12> */
.L_x_478:
[----:B------:R-:W-:Y:S05]  /*dda0*/  BSYNC B0 ;  /* 0x0000000000007941 */ /* 0x000fea0003800000 */
.L_x_477:
        /* <DEDUP_REMOVED lines=12> */
.L_x_480:
[----:B------:R-:W-:Y:S05]  /*de70*/  BSYNC B0 ;  /* 0x0000000000007941 */ /* 0x000fea0003800000 */
.L_x_479:
[----:B0----5:R-:W-:Y:S01]  /*de80*/  HADD2.F32 R12, -RZ, R15.H0_H0 ;  /* 0x2000000fff0c7230 */ /* 0x021fe20000004100 */
[----:B------:R-:W-:Y:S01]  /*de90*/  ISETP.GT.AND P3, PT, R0, 0x49, P1 ;  /* 0x000000490000780c */ /* 0x000fe20000f64270 */
[----:B------:R-:W-:Y:S03]  /*dea0*/  BSSY B0, `(.L_x_481) ;  /* 0x000000a000007945 */ /* 0x000fe60003800000 */
[----:B------:R-:W-:Y:S01]  /*deb0*/  FMUL R13, R12, UR16 ;  /* 0x000000100c0d7c20 */ /* 0x000fe20008400000 */
[----:B------:R-:W-:-:S03]  /*dec0*/  VIADD R12, R2, UR8 ;  /* 0x00000008020c7c36 */ /* 0x000fc60008000000 */
[----:B------:R-:W-:-:S05]  /*ded0*/  FFMA R13, R62, UR13, R13 ;  /* 0x0000000d3e0d7c23 */ /* 0x000fca000800000d */
[----:B------:R-:W-:-:S04]  /*dee0*/  F2FP.F16.F32.PACK_AB R13, RZ, R13 ;  /* 0x0000000dff0d723e */ /* 0x000fc800000000ff */
[----:B------:R-:W-:Y:S02]  /*def0*/  PRMT R14, R13, 0x7610, R14 ;  /* 0x000076100d0e7816 */ /* 0x000fe4000000000e */
[----:B------:R-:W-:-:S05]  /*df00*/  @P2 MOV R13, R11 ;  /* 0x0000000b000d2202 */ /* 0x000fca0000000f00 */
[----:B------:R0:W-:Y:S01]  /*df10*/  @P2 STG.E.U16 desc[UR14][R12.64+0x90], R14 ;  /* 0x0000900e0c002986 */ /* 0x0001e2000c10150e */
[----:B------:R-:W-:Y:S05]  /*df20*/  @!P3 BRA `(.L_x_482) ;  /* 0x000000000004b947 */ /* 0x000fea0003800000 */
[----:B------:R0:W5:Y:S02]  /*df30*/  LDG.E.LTC128B.U16 R15, desc[UR14][R8.64+0x92] ;  /* 0x0000920e080f7981 */ /* 0x000164000c1e1520 */
.L_x_482:
[----:B------:R-:W-:Y:S05]  /*df40*/  BSYNC B0 ;  /* 0x0000000000007941 */ /* 0x000fea0003800000 */
.L_x_481:
        /* <DEDUP_REMOVED lines=12> */
.L_x_484:
[----:B------:R-:W-:Y:S05]  /*e010*/  BSYNC B0 ;  /* 0x0000000000007941 */ /* 0x000fea0003800000 */
.L_x_483:
        /* <DEDUP_REMOVED lines=12> */
.L_x_486:
[----:B------:R-:W-:Y:S05]  /*e0e0*/  BSYNC B0 ;  /* 0x0000000000007941 */ /* 0x000fea0003800000 */
.L_x_485:
        /* <DEDUP_REMOVED lines=12> */
.L_x_488:
[----:B------:R-:W-:Y:S05]  /*e1b0*/  BSYNC B0 ;  /* 0x0000000000007941 */ /* 0x000fea0003800000 */
.L_x_487:
        /* <DEDUP_REMOVED lines=12> */
.L_x_490:
[----:B------:R-:W-:Y:S05]  /*e280*/  BSYNC B0 ;  /* 0x0000000000007941 */ /* 0x000fea0003800000 */
.L_x_489:
        /* <DEDUP_REMOVED lines=12> */
.L_x_492:
[----:B------:R-:W-:Y:S05]  /*e350*/  BSYNC B0 ;  /* 0x0000000000007941 */ /* 0x000fea0003800000 */
.L_x_491:
[----:B0----5:R-:W-:Y:S01]  /*e360*/  HADD2.F32 R12, -RZ, R15.H0_H0 ;  /* 0x2000000fff0c7230 */ /* 0x021fe20000004100 */
[----:B------:R-:W-:Y:S01]  /*e370*/  ISETP.GT.AND P3, PT, R0, 0x59, P0 ;  /* 0x000000590000780c */ /* 0x000fe20000764270 */
[----:B------:R-:W-:Y:S03]  /*e380*/  BSSY B0, `(.L_x_493) ;  /* 0x000000a000007945 */ /* 0x000fe60003800000 */
[----:B------:R-:W-:Y:S01]  /*e390*/  FMUL R13, R12, UR16 ;  /* 0x000000100c0d7c20 */ /* 0x000fe20008400000 */
[----:B------:R-:W-:-:S03]  /*e3a0*/  @P2 MOV R12, R2 ;  /* 0x00000002000c2202 */ /* 0x000fc60000000f00 */
[----:B------:R-:W-:-:S05]  /*e3b0*/  FFMA R13, R68, UR13, R13 ;  /* 0x0000000d440d7c23 */ /* 0x000fca000800000d */
[----:B------:R-:W-:-:S04]  /*e3c0*/  F2FP.F16.F32.PACK_AB R13, RZ, R13 ;  /* 0x0000000dff0d723e */ /* 0x000fc800000000ff */
[----:B------:R-:W-:Y:S01]  /*e3d0*/  PRMT R14, R13, 0x7610, R14 ;  /* 0x000076100d0e7816 */ /* 0x000fe2000000000e */
[----:B------:R-:W-:-:S05]  /*e3e0*/  @P2 IMAD.MOV.U32 R13, RZ, RZ, R7 ;  /* 0x000000ffff0d2224 */ /* 0x000fca00078e0007 */
[----:B------:R0:W-:Y:S01]  /*e3f0*/  @P2 STG.E.U16 desc[UR14][R12.64+0xb0], R14 ;  /* 0x0000b00e0c002986 */ /* 0x0001e2000c10150e */
[----:B------:R-:W-:Y:S05]  /*e400*/  @!P3 BRA `(.L_x_494) ;  /* 0x000000000004b947 */ /* 0x000fea0003800000 */
[----:B------:R0:W5:Y:S02]  /*e410*/  LDG.E.LTC128B.U16 R15, desc[UR14][R4.64+0xb2] ;  /* 0x0000b20e040f7981 */ /* 0x000164000c1e1520 */
.L_x_494:
[----:B------:R-:W-:Y:S05]  /*e420*/  BSYNC B0 ;  /* 0x0000000000007941 */ /* 0x000fea0003800000 */
.L_x_493:
        /* <DEDUP_REMOVED lines=12> */
.L_x_496:
[----:B------:R-:W-:Y:S05]  /*e4f0*/  BSYNC B0 ;  /* 0x0000000000007941 */ /* 0x000fea0003800000 */
.L_x_495:
        /* <DEDUP_REMOVED lines=12> */
.L_x_498:
[----:B------:R-:W-:Y:S05]  /*e5c0*/  BSYNC B0 ;  /* 0x0000000000007941 */ /* 0x000fea0003800000 */
.L_x_497:
        /* <DEDUP_REMOVED lines=12> */
.L_x_500:
[----:B------:R-:W-:Y:S05]  /*e690*/  BSYNC B0 ;  /* 0x0000000000007941 */ /* 0x000fea0003800000 */
.L_x_499:
        /* <DEDUP_REMOVED lines=12> */
.L_x_502:
[----:B------:R-:W-:Y:S05]  /*e760*/  BSYNC B0 ;  /* 0x0000000000007941 */ /* 0x000fea0003800000 */
.L_x_501:
        /* <DEDUP_REMOVED lines=12> */
.L_x_504:
[----:B------:R-:W-:Y:S05]  /*e830*/  BSYNC B0 ;  /* 0x0000000000007941 */ /* 0x000fea0003800000 */
.L_x_503:
        /* <DEDUP_REMOVED lines=12> */
.L_x_506:
[----:B------:R-:W-:Y:S05]  /*e900*/  BSYNC B0 ;  /* 0x0000000000007941 */ /* 0x000fea0003800000 */
.L_x_505:
        /* <DEDUP_REMOVED lines=12> */
.L_x_508:
[----:B------:R-:W-:Y:S05]  /*e9d0*/  BSYNC B0 ;  /* 0x0000000000007941 */ /* 0x000fea0003800000 */
.L_x_507:
        /* <DEDUP_REMOVED lines=12> */
.L_x_510:
[----:B------:R-:W-:Y:S05]  /*eaa0*/  BSYNC B0 ;  /* 0x0000000000007941 */ /* 0x000fea0003800000 */
.L_x_509:
        /* <DEDUP_REMOVED lines=12> */
.L_x_512:
[----:B------:R-:W-:Y:S05]  /*eb70*/  BSYNC B0 ;  /* 0x0000000000007941 */ /* 0x000fea0003800000 */
.L_x_511:
        /* <DEDUP_REMOVED lines=12> */
.L_x_514:
[----:B------:R-:W-:Y:S05]  /*ec40*/  BSYNC B0 ;  /* 0x0000000000007941 */ /* 0x000fea0003800000 */
.L_x_513:
[----:B0----5:R-:W-:Y:S01]  /*ec50*/  HADD2.F32 R12, -RZ, R15.H0_H0 ;  /* 0x2000000fff0c7230 */ /* 0x021fe20000004100 */
[----:B------:R-:W-:Y:S01]  /*ec60*/  ISETP.GT.AND P2, PT, R0, 0x70, P0 ;  /* 0x000000700000780c */ /* 0x000fe20000744270 */
[----:B------:R-:W-:Y:S03]  /*ec70*/  BSSY B0, `(.L_x_515) ;  /* 0x000000a000007945 */ /* 0x000fe60003800000 */
[----:B------:R-:W-:-:S04]  /*ec80*/  FMUL R12, R12, UR16 ;  /* 0x000000100c0c7c20 */ /* 0x000fc80008400000 */
[----:B------:R-:W-:-:S05]  /*ec90*/  FFMA R12, R79, UR13, R12 ;  /* 0x0000000d4f0c7c23 */ /* 0x000fca000800000c */
[----:B------:R-:W-:Y:S02]  /*eca0*/  F2FP.F16.F32.PACK_AB R13, RZ, R12 ;  /* 0x0000000cff0d723e */ /* 0x000fe400000000ff */
[----:B------:R-:W-:Y:S02]  /*ecb0*/  IADD3 R12, R2, UR8, RZ ;  /* 0x00000008020c7c10 */ /* 0x000fe4000fffe0ff */
[----:B------:R-:W-:Y:S01]  /*ecc0*/  PRMT R14, R13, 0x7610, R14 ;  /* 0x000076100d0e7816 */ /* 0x000fe2000000000e */
[----:B------:R-:W-:-:S05]  /*ecd0*/  @P3 IMAD.MOV.U32 R13, RZ, RZ, R11 ;  /* 0x000000ffff0d3224 */ /* 0x000fca00078e000b */
[----:B------:R0:W-:Y:S01]  /*ece0*/  @P3 STG.E.U16 desc[UR14][R12.64+0xd2], R14 ;  /* 0x0000d20e0c003986 */ /* 0x0001e2000c10150e */
[----:B------:R-:W-:Y:S05]  /*ecf0*/  @!P2 BRA `(.L_x_516) ;  /* 0x000000000004a947 */ /* 0x000fea0003800000 */
[----:B------:R0:W5:Y:S02]  /*ed00*/  LDG.E.LTC128B.U16 R15, desc[UR14][R4.64+0xe0] ;  /* 0x0000e00e040f7981 */ /* 0x000164000c1e1520 */
.L_x_516:
[----:B------:R-:W-:Y:S05]  /*ed10*/  BSYNC B0 ;  /* 0x0000000000007941 */ /* 0x000fea0003800000 */
.L_x_515:
        /* <DEDUP_REMOVED lines=12> */
.L_x_518:
[----:B------:R-:W-:Y:S05]  /*ede0*/  BSYNC B0 ;  /* 0x0000000000007941 */ /* 0x000fea0003800000 */
.L_x_517:
        /* <DEDUP_REMOVED lines=12> */
.L_x_520:
[----:B------:R-:W-:Y:S05]  /*eeb0*/  BSYNC B0 ;  /* 0x0000000000007941 */ /* 0x000fea0003800000 */
.L_x_519:
        /* <DEDUP_REMOVED lines=12> */
.L_x_522:
[----:B------:R-:W-:Y:S05]  /*ef80*/  BSYNC B0 ;  /* 0x0000000000007941 */ /* 0x000fea0003800000 */
.L_x_521:
        /* <DEDUP_REMOVED lines=12> */
.L_x_524:
[----:B------:R-:W-:Y:S05]  /*f050*/  BSYNC B0 ;  /* 0x0000000000007941 */ /* 0x000fea0003800000 */
.L_x_523:
[----:B0----5:R-:W-:Y:S01]  /*f060*/  HADD2.F32 R12, -RZ, R15.H0_H0 ;  /* 0x2000000fff0c7230 */ /* 0x021fe20000004100 */
[----:B------:R-:W-:Y:S01]  /*f070*/  ISETP.GT.AND P0, PT, R0, 0x79, P0 ;  /* 0x000000790000780c */ /* 0x000fe20000704270 */
[----:B------:R-:W-:Y:S03]  /*f080*/  BSSY B0, `(.L_x_525) ;  /* 0x000000a000007945 */ /* 0x000fe60003800000 */
        /* <DEDUP_REMOVED lines=9> */
.L_x_526:
[----:B------:R-:W-:Y:S05]  /*f120*/  BSYNC B0 ;  /* 0x0000000000007941 */ /* 0x000fea0003800000 */
.L_x_525:
[----:B01--45:R-:W-:Y:S01]  /*f130*/  HADD2.F32 R4, -RZ, R15.H0_H0 ;  /* 0x2000000fff047230 */ /* 0x033fe20000004100 */
[----:B------:R-:W-:Y:S01]  /*f140*/  ISETP.GT.AND P2, PT, R0, 0x78, P1 ;  /* 0x000000780000780c */ /* 0x000fe20000f44270 */
[----:B------:R-:W-:Y:S01]  /*f150*/  @P0 IMAD.MOV.U32 R6, RZ, RZ, R2 ;  /* 0x000000ffff060224 */ /* 0x000fe200078e0002 */
[----:B------:R-:W-:Y:S02]  /*f160*/  BSSY B0, `(.L_x_527) ;  /* 0x0000007000007945 */ /* 0x000fe40003800000 */
[----:B------:R-:W-:-:S04]  /*f170*/  FMUL R4, R4, UR16 ;  /* 0x0000001004047c20 */ /* 0x000fc80008400000 */
[----:B------:R-:W-:-:S05]  /*f180*/  FFMA R4, R85, UR13, R4 ;  /* 0x0000000d55047c23 */ /* 0x000fca0008000004 */
[----:B------:R-:W-:-:S05]  /*f190*/  F2FP.F16.F32.PACK_AB R4, RZ, R4 ;  /* 0x00000004ff04723e */ /* 0x000fca00000000ff */
[----:B------:R0:W-:Y:S01]  /*f1a0*/  @P0 STG.E.U16 desc[UR14][R6.64+0xf2], R4 ;  /* 0x0000f20406000986 */ /* 0x0001e2000c10150e */
[----:B------:R-:W-:Y:S05]  /*f1b0*/  @!P2 BRA `(.L_x_528) ;  /* 0x000000000004a947 */ /* 0x000fea0003800000 */
[----:B------:R1:W5:Y:S02]  /*f1c0*/  LDG.E.LTC128B.U16 R15, desc[UR14][R8.64+0xf0] ;  /* 0x0000f00e080f7981 */ /* 0x000364000c1e1520 */
.L_x_528:
[----:B------:R-:W-:Y:S05]  /*f1d0*/  BSYNC B0 ;  /* 0x0000000000007941 */ /* 0x000fea0003800000 */
.L_x_527:
        /* <DEDUP_REMOVED lines=12> */
.L_x_530:
[----:B------:R-:W-:Y:S05]  /*f2a0*/  BSYNC B0 ;  /* 0x0000000000007941 */ /* 0x000fea0003800000 */
.L_x_529:
[----:B-----5:R-:W-:Y:S02]  /*f2b0*/  HADD2.F32 R15, -RZ, R15.H0_H0 ;  /* 0x2000000fff0f7230 */ /* 0x020fe40000004100 */
[----:B------:R-:W-:-:S03]  /*f2c0*/  VIADD R2, R2, UR8 ;  /* 0x0000000802027c36 */ /* 0x000fc60008000000 */
[----:B0-----:R-:W-:-:S04]  /*f2d0*/  FMUL R0, R15, UR16 ;  /* 0x000000100f007c20 */ /* 0x001fc80008400000 */
[----:B------:R-:W-:Y:S01]  /*f2e0*/  FFMA R0, R87, UR13, R0 ;  /* 0x0000000d57007c23 */ /* 0x000fe20008000000 */
[----:B------:R-:W-:Y:S06]  /*f2f0*/  @!P1 EXIT ;  /* 0x000000000000994d */ /* 0x000fec0003800000 */
[----:B------:R-:W-:Y:S01]  /*f300*/  F2FP.F16.F32.PACK_AB R0, RZ, R0 ;  /* 0x00000000ff00723e */ /* 0x000fe200000000ff */
[----:B------:R-:W-:-:S05]  /*f310*/  IMAD.MOV.U32 R3, RZ, RZ, R11 ;  /* 0x000000ffff037224 */ /* 0x000fca00078e000b */
[----:B------:R-:W-:Y:S01]  /*f320*/  STG.E.U16 desc[UR14][R2.64+0xf2], R0 ;  /* 0x0000f20002007986 */ /* 0x000fe2000c10150e */
[----:B------:R-:W-:Y:S05]  /*f330*/  EXIT ;  /* 0x000000000000794d */ /* 0x000fea0003800000 */
.L_x_28:
[----:B------:R-:W2:Y:S01]  /*f340*/  LDL.LU R7, [R1+0x8] ;  /* 0x0000080001077983 */ /* 0x000ea20000300800 */
[----:B------:R-:W-:-:S03]  /*f350*/  ULDC.64 UR6, c[0x0][0x5c8] ;  /* 0x0001720000067ab9 */ /* 0x000fc60000000a00 */
[----:B-1----:R-:W3:Y:S04]  /*f360*/  LDL.LU R6, [R1+0xc] ;  /* 0x00000c0001067983 */ /* 0x002ee80000300800 */
[----:B------:R-:W4:Y:S04]  /*f370*/  LDL.LU R8, [R1+0x18] ;  /* 0x0000180001087983 */ /* 0x000f280000300800 */
[----:B------:R-:W5:Y:S04]  /*f380*/  LDL.LU R252, [R1+0x4c] ;  /* 0x00004c0001fc7983 */ /* 0x000f680000300800 */
        /* <DEDUP_REMOVED lines=35> */
[----:B------:R-:W5:Y:S01]  /*f5c0*/  LDL.LU R232, [R1+0xdc] ;  /* 0x0000dc0001e87983 */ /* 0x000f620000300800 */
[----:B------:R-:W-:-:S03]  /*f5d0*/  LEA R2, P2, R4, UR6, 0x1 ;  /* 0x0000000604027c11 */ /* 0x000fc6000f8408ff */
[----:B------:R-:W5:Y:S04]  /*f5e0*/  LDL.LU R231, [R1+0xe0] ;  /* 0x0000e00001e77983 */ /* 0x000f680000300800 */
[----:B------:R-:W5:Y:S04]  /*f5f0*/  LDL.LU R233, [R1+0xe4] ;  /* 0x0000e40001e97983 */ /* 0x000f680000300800 */
[----:B------:R-:W5:Y:S04]  /*f600*/  LDL.LU R234, [R1+0xe8] ;  /* 0x0000e80001ea7983 */ /* 0x000f680000300800 */
[----:B------:R-:W5:Y:S01]  /*f610*/  LDL.LU R235, [R1+0xec] ;  /* 0x0000ec0001eb7983 */ /* 0x000f620000300800 */
[----:B------:R-:W-:-:S03]  /*f620*/  LEA.HI.X R3, R4, UR7, R3, 0x1, P2 ;  /* 0x0000000704037c11 */ /* 0x000fc600090f0c03 */
[----:B------:R-:W5:Y:S04]  /*f630*/  LDL.LU R236, [R1+0xf0] ;  /* 0x0000f00001ec7983 */ /* 0x000f680000300800 */
[----:B------:R-:W5:Y:S04]  /*f640*/  LDL.LU R237, [R1+0xf4] ;  /* 0x0000f40001ed7983 */ /* 0x000f680000300800 */
[----:B------:R-:W5:Y:S04]  /*f650*/  LDL.LU R238, [R1+0xf8] ;  /* 0x0000f80001ee7983 */ /* 0x000f680000300800 */
[----:B------:R-:W5:Y:S04]  /*f660*/  LDL.LU R239, [R1+0xfc] ;  /* 0x0000fc0001ef7983 */ /* 0x000f680000300800 */
[----:B------:R-:W4:Y:S04]  /*f670*/  LDL.LU R4, [R1+0x4] ;  /* 0x0000040001047983 */ /* 0x000f280000300800 */
[----:B------:R-:W5:Y:S01]  /*f680*/  LDL.LU R5, [R1] ;  /* 0x0000000001057983 */ /* 0x000f620000300800 */
[----:B------:R-:W-:Y:S01]  /*f690*/  ISETP.GT.AND P2, PT, R0, 0x1, P0 ;  /* 0x000000010000780c */ /* 0x000fe20000744270 */
[----:B------:R-:W-:-:S02]  /*f6a0*/  USHF.L.U32 UR9, UR4, 0x1, URZ ;  /* 0x0000000104097899 */ /* 0x000fc4000800063f */
[----:B------:R-:W-:Y:S01]  /*f6b0*/  USHF.L.U64.HI UR8, UR4, 0x1, UR5 ;  /* 0x0000000104087899 */ /* 0x000fe20008010205 */
[----:B--2---:R-:W-:Y:S01]  /*f6c0*/  FMUL R7, R7, UR13 ;  /* 0x0000000d07077c20 */ /* 0x004fe20008400000 */
[----:B---3--:R-:W-:-:S04]  /*f6d0*/  FMUL R6, R6, UR13 ;  /* 0x0000000d06067c20 */ /* 0x008fc80008400000 */
[----:B------:R-:W-:Y:S02]  /*f6e0*/  F2FP.F16.F32.PACK_AB R7, RZ, R7 ;  /* 0x00000007ff07723e */ /* 0x000fe400000000ff */
[----:B------:R-:W-:Y:S01]  /*f6f0*/  F2FP.F16.F32.PACK_AB R6, RZ, R6 ;  /* 0x00000006ff06723e */ /* 0x000fe200000000ff */
[----:B----4-:R-:W-:Y:S01]  /*f700*/  FMUL R4, R4, UR13 ;  /* 0x0000000d04047c20 */ /* 0x010fe20008400000 */
[----:B-----5:R-:W-:-:S04]  /*f710*/  FMUL R5, R5, UR13 ;  /* 0x0000000d05057c20 */ /* 0x020fc80008400000 */
[----:B------:R-:W-:Y:S02]  /*f720*/  F2FP.F16.F32.PACK_AB R4, RZ, R4 ;  /* 0x00000004ff04723e */ /* 0x000fe400000000ff */
[----:B------:R-:W-:-:S03]  /*f730*/  F2FP.F16.F32.PACK_AB R5, RZ, R5 ;  /* 0x00000005ff05723e */ /* 0x000fc600000000ff */
[----:B------:R1:W-:Y:S04]  /*f740*/  @P2 STG.E.U16 desc[UR14][R2.64+0x2], R4 ;  /* 0x0000020402002986 */ /* 0x0003e8000c10150e */
[----:B------:R2:W-:Y:S01]  /*f750*/  @P1 STG.E.U16 desc[UR14][R2.64], R5 ;  /* 0x0000000502001986 */ /* 0x0005e2000c10150e */
[----:B------:R-:W-:-:S04]  /*f760*/  ISETP.GT.AND P1, PT, R14, 0x8, PT ;  /* 0x000000080e00780c */ /* 0x000fc80003f24270 */
[----:B------:R-:W-:Y:S02]  /*f770*/  ISETP.GT.AND P2, PT, R0, RZ, P1 ;  /* 0x000000ff0000720c */ /* 0x000fe40000f44270 */
[----:B-1----:R-:W-:-:S04]  /*f780*/  IADD3 R4, P3, R2, UR9, RZ ;  /* 0x0000000902047c10 */ /* 0x002fc8000ff7e0ff */
[----:B--2---:R-:W-:-:S07]  /*f790*/  IADD3.X R5, R3, UR8, RZ, P3, !PT ;  /* 0x0000000803057c10 */ /* 0x004fce0009ffe4ff */
[----:B------:R1:W-:Y:S01]  /*f7a0*/  @P2 STG.E.U16 desc[UR14][R4.64], R7 ;  /* 0x0000000704002986 */ /* 0x0003e2000c10150e */
[----:B------:R-:W-:-:S03]  /*f7b0*/  ISETP.GT.AND P2, PT, R0, 0x1, P1 ;  /* 0x000000010000780c */ /* 0x000fc60000f44270 */
[----:B-1----:R-:W2:Y:S10]  /*f7c0*/  LDL.LU R7, [R1+0x14] ;  /* 0x0000140001077983 */ /* 0x002eb40000300800 */
[----:B------:R1:W-:Y:S04]  /*f7d0*/  @P2 STG.E.U16 desc[UR14][R4.64+0x2], R6 ;  /* 0x0000020604002986 */ /* 0x0003e8000c10150e */
[----:B-1----:R-:W3:Y:S01]  /*f7e0*/  LDL.LU R6, [R1+0x10] ;  /* 0x0000100001067983 */ /* 0x002ee20000300800 */
[----:B------:R-:W-:Y:S01]  /*f7f0*/  ISETP.GT.AND P2, PT, R0, 0x8, P0 ;  /* 0x000000080000780c */ /* 0x000fe20000744270 */
[----:B------:R-:W-:Y:S01]  /*f800*/  FMUL R8, R8, UR13 ;  /* 0x0000000d08087c20 */ /* 0x000fe20008400000 */
[----:B------:R-:W-:-:S02]  /*f810*/  ISETP.GT.AND P3, PT, R0, 0x9, P0 ;  /* 0x000000090000780c */ /* 0x000fc40000764270 */
[----:B------:R-:W-:Y:S01]  /*f820*/  ISETP.GT.AND P4, PT, R0, 0x8, P1 ;  /* 0x000000080000780c */ /* 0x000fe20000f84270 */
[----:B--2---:R-:W-:-:S05]  /*f830*/  FMUL R7, R7, UR13 ;  /* 0x0000000d07077c20 */ /* 0x004fca0008400000 */
[----:B------:R-:W-:Y:S01]  /*f840*/  F2FP.F16.F32.PACK_AB R7, RZ, R7 ;  /* 0x00000007ff07723e */ /* 0x000fe200000000ff */
[----:B---3--:R-:W-:-:S05]  /*f850*/  FMUL R6, R6, UR13 ;  /* 0x0000000d06067c20 */ /* 0x008fca0008400000 */
[----:B------:R-:W-:-:S04]  /*f860*/  F2FP.F16.F32.PACK_AB R6, RZ, R6 ;  /* 0x00000006ff06723e */ /* 0x000fc800000000ff */
[----:B------:R-:W-:Y:S02]  /*f870*/  PRMT R9, R6, 0x7610, R9 ;  /* 0x0000761006097816 */ /* 0x000fe40000000009 */
[----:B------:R-:W-:Y:S01]  /*f880*/  F2FP.F16.F32.PACK_AB R6, RZ, R8 ;  /* 0x00000008ff06723e */ /* 0x000fe200000000ff */
[----:B------:R1:W-:Y:S04]  /*f890*/  @P3 STG.E.U16 desc[UR14][R2.64+0x12], R7 ;  /* 0x0000120702003986 */ /* 0x0003e8000c10150e */
[----:B------:R-:W2:Y:S04]  /*f8a0*/  LDL.LU R8, [R1+0x28] ;  /* 0x0000280001087983 */ /* 0x000ea80000300800 */
[----:B------:R-:W-:Y:S04]  /*f8b0*/  @P2 STG.E.U16 desc[UR14][R2.64+0x10], R9 ;  /* 0x0000100902002986 */ /* 0x000fe8000c10150e */
[----:B-1----:R-:W3:Y:S04]  /*f8c0*/  LDL.LU R7, [R1+0x24] ;  /* 0x0000240001077983 */ /* 0x002ee80000300800 */
[----:B------:R1:W-:Y:S04]  /*f8d0*/  @P4 STG.E.U16 desc[UR14][R4.64+0x10], R6 ;  /* 0x0000100604004986 */ /* 0x0003e8000c10150e */
[----:B-1----:R-:W4:Y:S01]  /*f8e0*/  LDL.LU R6, [R1+0x1c] ;  /* 0x00001c0001067983 */ /* 0x002f220000300800 */
[----:B------:R-:W-:Y:S01]  /*f8f0*/  ISETP.GT.AND P2, PT, R0, 0x9, P1 ;  /* 0x000000090000780c */ /* 0x000fe20000f44270 */
[----:B----4-:R-:W-:-:S05]  /*f900*/  FMUL R6, R6, UR13 ;  /* 0x0000000d06067c20 */ /* 0x010fca0008400000 */
[----:B------:R-:W-:-:S07]  /*f910*/  F2FP.F16.F32.PACK_AB R6, RZ, R6 ;  /* 0x00000006ff06723e */ /* 0x000fce00000000ff */
[----:B------:R1:W-:Y:S04]  /*f920*/  @P2 STG.E.U16 desc[UR14][R4.64+0x12], R6 ;  /* 0x0000120604002986 */ /* 0x0003e8000c10150e */
[----:B-1----:R-:W4:Y:S01]  /*f930*/  LDL.LU R6, [R1+0x20] ;  /* 0x0000200001067983 */ /* 0x002f220000300800 */
[----:B--2---:R-:W-:Y:S01]  /*f940*/  FMUL R8, R8, UR13 ;  /* 0x0000000d08087c20 */ /* 0x004fe20008400000 */
[C---:B------:R-:W-:Y:S01]  /*f950*/  ISETP.GT.AND P2, PT, R0.reuse, 0x10, P0 ;  /* 0x000000100000780c */ /* 0x040fe20000744270 */
[----:B---3--:R-:W-:Y:S01]  /*f960*/  FMUL R7, R7, UR13 ;  /* 0x0000000d07077c20 */ /* 0x008fe20008400000 */
[C---:B------:R-:W-:Y:S02]  /*f970*/  ISETP.GT.AND P3, PT, R0.reuse, 0x11, P0 ;  /* 0x000000110000780c */ /* 0x040fe40000764270 */
[----:B------:R-:W-:-:S02]  /*f980*/  ISETP.GT.AND P4, PT, R0, 0x10, P1 ;  /* 0x000000100000780c */ /* 0x000fc40000f84270 */
[----:B------:R-:W-:Y:S01]  /*f990*/  F2FP.F16.F32.PACK_AB R7, RZ, R7 ;  /* 0x00000007ff07723e */ /* 0x000fe200000000ff */
[----:B----4-:R-:W-:-:S05]  /*f9a0*/  FMUL R6, R6, UR13 ;  /* 0x0000000d06067c20 */ /* 0x010fca0008400000 */
[----:B------:R-:W-:-:S04]  /*f9b0*/  F2FP.F16.F32.PACK_AB R6, RZ, R6 ;  /* 0x00000006ff06723e */ /* 0x000fc800000000ff */
[----:B------:R-:W-:Y:S02]  /*f9c0*/  PRMT R9, R6, 0x7610, R9 ;  /* 0x0000761006097816 */ /* 0x000fe40000000009 */
[----:B------:R-:W-:Y:S02]  /*f9d0*/  F2FP.F16.F32.PACK_AB R6, RZ, R8 ;  /* 0x00000008ff06723e */ /* 0x000fe400000000ff */
[----:B------:R-:W2:Y:S04]  /*f9e0*/  LDL.LU R8, [R1+0x2c] ;  /* 0x00002c0001087983 */ /* 0x000ea80000300800 */
[----:B------:R1:W-:Y:S01]  /*f9f0*/  @P2 STG.E.U16 desc[UR14][R2.64+0x20], R9 ;  /* 0x0000200902002986 */ /* 0x0003e2000c10150e */
[----:B------:R-:W-:-:S03]  /*fa00*/  ISETP.GT.AND P2, PT, R0, 0x11, P1 ;  /* 0x000000110000780c */ /* 0x000fc60000f44270 */
[----:B------:R-:W-:Y:S04]  /*fa10*/  @P3 STG.E.U16 desc[UR14][R2.64+0x22], R7 ;  /* 0x0000220702003986 */ /* 0x000fe8000c10150e */
[----:B------:R3:W-:Y:S04]  /*fa20*/  @P4 STG.E.U16 desc[UR14][R4.64+0x20], R6 ;  /* 0x0000200604004986 */ /* 0x0007e8000c10150e */
[----:B-1----:R-:W4:Y:S01]  /*fa30*/  LDL.LU R9, [R1+0x34] ;  /* 0x0000340001097983 */ /* 0x002f220000300800 */
[----:B--2---:R-:W-:-:S05]  /*fa40*/  FMUL R8, R8, UR13 ;  /* 0x0000000d08087c20 */ /* 0x004fca0008400000 */
[----:B------:R-:W-:-:S04]  /*fa50*/  F2FP.F16.F32.PACK_AB R8, RZ, R8 ;  /* 0x00000008ff08723e */ /* 0x000fc800000000ff */
[----:B---3--:R-:W-:Y:S02]  /*fa60*/  PRMT R6, R8, 0x7610, R6 ;  /* 0x0000761008067816 */ /* 0x008fe40000000006 */
[----:B------:R-:W2:Y:S04]  /*fa70*/  LDL.LU R8, [R1+0x30] ;  /* 0x0000300001087983 */ /* 0x000ea80000300800 */
[----:B------:R1:W-:Y:S04]  /*fa80*/  @P2 STG.E.U16 desc[UR14][R4.64+0x22], R6 ;  /* 0x0000220604002986 */ /* 0x0003e8000c10150e */
[----:B-1----:R-:W3:Y:S01]  /*fa90*/  LDL.LU R6, [R1+0x3c] ;  /* 0x00003c0001067983 */ /* 0x002ee20000300800 */
[----:B------:R-:W-:Y:S01]  /*faa0*/  ISETP.GT.AND P2, PT, R0, 0x18, P0 ;  /* 0x000000180000780c */ /* 0x000fe20000744270 */
[----:B----4-:R-:W-:Y:S01]  /*fab0*/  FMUL R9, R9, UR13 ;  /* 0x0000000d09097c20 */ /* 0x010fe20008400000 */
[----:B--2---:R-:W-:-:S05]  /*fac0*/  FMUL R8, R8, UR13 ;  /* 0x0000000d08087c20 */ /* 0x004fca0008400000 */
[----:B------:R-:W-:Y:S02]  /*fad0*/  F2FP.F16.F32.PACK_AB R7, RZ, R8 ;  /* 0x00000008ff07723e */ /* 0x000fe400000000ff */
[----:B------:R-:W-:Y:S02]  /*fae0*/  F2FP.F16.F32.PACK_AB R8, RZ, R9 ;  /* 0x00000009ff08723e */ /* 0x000fe400000000ff */
[----:B------:R-:W2:Y:S01]  /*faf0*/  LDL.LU R9, [R1+0x38] ;  /* 0x0000380001097983 */ /* 0x000ea20000300800 */
[C---:B------:R-:W-:Y:S02]  /*fb00*/  ISETP.GT.AND P3, PT, R0.reuse, 0x19, P0 ;  /* 0x000000190000780c */ /* 0x040fe40000764270 */
[----:B------:R-:W-:Y:S01]  /*fb10*/  ISETP.GT.AND P4, PT, R0, 0x18, P1 ;  /* 0x000000180000780c */ /* 0x000fe20000f84270 */
[----:B------:R1:W-:Y:S01]  /*fb20*/  @P2 STG.E.U16 desc[UR14][R2.64+0x30], R7 ;  /* 0x0000300702002986 */ /* 0x0003e2000c10150e */
[----:B---3--:R-:W-:-:S05]  /*fb30*/  FMUL R6, R6, UR13 ;  /* 0x0000000d06067c20 */ /* 0x008fca0008400000 */
[----:B------:R-:W-:Y:S01]  /*fb40*/  F2FP.F16.F32.PACK_AB R6, RZ, R6 ;  /* 0x00000006ff06723e */ /* 0x000fe200000000ff */
[----:B-1----:R-:W3:Y:S03]  /*fb50*/  LDL.LU R7, [R1+0x44] ;  /* 0x0000440001077983 */ /* 0x002ee60000300800 */
[----:B------:R-:W-:Y:S02]  /*fb60*/  PRMT R10, R6, 0x7610, R10 ;  /* 0x00007610060a7816 */ /* 0x000fe4000000000a */
[----:B------:R-:W4:Y:S04]  /*fb70*/  LDL.LU R6, [R1+0x40] ;  /* 0x0000400001067983 */ /* 0x000f280000300800 */
[----:B------:R1:W-:Y:S01]  /*fb80*/  @P3 STG.E.U16 desc[UR14][R2.64+0x32], R8 ;  /* 0x0000320802003986 */ /* 0x0003e2000c10150e */
[----:B------:R-:W-:-:S02]  /*fb90*/  ISETP.GT.AND P2, PT, R0, 0x19, P1 ;  /* 0x000000190000780c */ /* 0x000fc40000f44270 */
[----:B------:R-:W-:Y:S01]  /*fba0*/  ISETP.GT.AND P5, PT, R0, 0x30, P1 ;  /* 0x000000300000780c */ /* 0x000fe20000fa4270 */
[----:B------:R-:W-:Y:S01]  /*fbb0*/  FMUL R12, R12, UR13 ;  /* 0x0000000d0c0c7c20 */ /* 0x000fe20008400000 */
        /* <DEDUP_REMOVED lines=31> */
[----:B------:R-:W-:-:S02]  /*fdb0*/  USHF.L.U32 UR6, UR18, 0x6, URZ ;  /* 0x0000000612067899 */ /* 0x000fc4000800063f */
[----:B------:R-:W-:Y:S01]  /*fdc0*/  USHF.L.U64.HI UR7, UR18, 0x6, UR19 ;  /* 0x0000000612077899 */ /* 0x000fe20008010213 */
[----:B------:R-:W-:Y:S01]  /*fdd0*/  FMUL R152, R152, UR13 ;  /* 0x0000000d98987c20 */ /* 0x000fe20008400000 */
[----:B------:R-:W-:Y:S01]  /*fde0*/  FMUL R153, R153, UR13 ;  /* 0x0000000d99997c20 */ /* 0x000fe20008400000 */
[----:B------:R-:W-:Y:S01]  /*fdf0*/  FMUL R154, R154, UR13 ;  /* 0x0000000d9a9a7c20 */ /* 0x000fe20008400000 */
[----:B------:R-:W-:Y:S01]  /*fe00*/  FMUL R155, R155, UR13 ;  /* 0x0000000d9b9b7c20 */ /* 0x000fe20008400000 */
[----:B--2---:R-:W-:-:S05]  /*fe10*/  FMUL R9, R9, UR13 ;  /* 0x0000000d09097c20 */ /* 0x004fca0008400000 */
[----:B------:R-:W-:Y:S01]  /*fe20*/  F2FP.F16.F32.PACK_AB R9, RZ, R9 ;  /* 0x00000009ff09723e */ /* 0x000fe200000000ff */
[----:B----4-:R-:W-:-:S05]  /*fe30*/  FMUL R6, R6, UR13 ;  /* 0x0000000d06067c20 */ /* 0x010fca0008400000 */
[----:B-1----:R-:W-:Y:S02]  /*fe40*/  F2FP.F16.F32.PACK_AB R8, RZ, R6 ;  /* 0x00000006ff08723e */ /* 0x002fe400000000ff */
[----:B------:R-:W2:Y:S04]  /*fe50*/  LDL.LU R6, [R1+0x48] ;  /* 0x0000480001067983 */ /* 0x000ea80000300800 */
[----:B------:R1:W-:Y:S04]  /*fe60*/  @P4 STG.E.U16 desc[UR14][R4.64+0x30], R9 ;  /* 0x0000300904004986 */ /* 0x0003e8000c10150e */
[----:B------:R-:W-:Y:S01]  /*fe70*/  @P2 STG.E.U16 desc[UR14][R4.64+0x32], R10 ;  /* 0x0000320a04002986 */ /* 0x000fe2000c10150e */
[C---:B------:R-:W-:Y:S01]  /*fe80*/  ISETP.GT.AND P2, PT, R0.reuse, 0x20, P0 ;  /* 0x000000200000780c */ /* 0x040fe20000744270 */
[----:B---3--:R-:W-:Y:S01]  /*fe90*/  FMUL R7, R7, UR13 ;  /* 0x0000000d07077c20 */ /* 0x008fe20008400000 */
[----:B------:R-:W-:-:S02]  /*fea0*/  ISETP.GT.AND P3, PT, R0, 0x21, P0 ;  /* 0x000000210000780c */ /* 0x000fc40000764270 */
[----:B------:R-:W-:Y:S02]  /*feb0*/  ISETP.GT.AND P4, PT, R0, 0x20, P1 ;  /* 0x000000200000780c */ /* 0x000fe40000f84270 */
[----:B------:R-:W-:-:S07]  /*fec0*/  F2FP.F16.F32.PACK_AB R7, RZ, R7 ;  /* 0x00000007ff07723e */ /* 0x000fce00000000ff */
[----:B------:R3:W-:Y:S01]  /*fed0*/  @P2 STG.E.U16 desc[UR14][R2.64+0x40], R8 ;  /* 0x0000400802002986 */ /* 0x0007e2000c10150e */
[----:B------:R-:W-:Y:S02]  /*fee0*/  ISETP.GT.AND P2, PT, R0, 0x21, P1 ;  /* 0x000000210000780c */ /* 0x000fe40000f44270 */
[----:B-1----:R-:W-:Y:S01]  /*fef0*/  PRMT R9, R7, 0x7610, R9 ;  /* 0x0000761007097816 */ /* 0x002fe20000000009 */
[----:B------:R-:W-:-:S04]  /*ff00*/  FMUL R7, R250, UR13 ;  /* 0x0000000dfa077c20 */ /* 0x000fc80008400000 */
[----:B------:R1:W-:Y:S01]  /*ff10*/  @P3 STG.E.U16 desc[UR14][R2.64+0x42], R9 ;  /* 0x0000420902003986 */ /* 0x0003e2000c10150e */
[----:B------:R-:W-:Y:S01]  /*ff20*/  ISETP.GT.AND P3, PT, R0, 0x29, P0 ;  /* 0x000000290000780c */ /* 0x000fe20000764270 */
[----:B---3--:R-:W-:Y:S01]  /*ff30*/  FMUL R8, R249, UR13 ;  /* 0x0000000df9087c20 */ /* 0x008fe20008400000 */
[----:B------:R-:W-:-:S04]  /*ff40*/  F2FP.F16.F32.PACK_AB R7, RZ, R7 ;  /* 0x00000007ff07723e */ /* 0x000fc800000000ff */
[----:B------:R-:W-:Y:S02]  /*ff50*/  F2FP.F16.F32.PACK_AB R8, RZ, R8 ;  /* 0x00000008ff08723e */ /* 0x000fe400000000ff */
[----:B------:R-:W-:Y:S02]  /*ff60*/  PRMT R15, R7, 0x7610, R15 ;  /* 0x00007610070f7816 */ /* 0x000fe4000000000f */
[----:B------:R-:W-:Y:S01]  /*ff70*/  PRMT R17, R8, 0x7610, R17 ;  /* 0x0000761008117816 */ /* 0x000fe20000000011 */
[----:B------:R-:W-:Y:S01]  /*ff80*/  FMUL R7, R247, UR13 ;  /* 0x0000000df7077c20 */ /* 0x000fe20008400000 */
[----:B------:R-:W-:-:S04]  /*ff90*/  FMUL R8, R246, UR13 ;  /* 0x0000000df6087c20 */ /* 0x000fc80008400000 */
[----:B------:R-:W-:Y:S02]  /*ffa0*/  F2FP.F16.F32.PACK_AB R7, RZ, R7 ;  /* 0x00000007ff07723e */ /* 0x000fe400000000ff */
[----:B------:R-:W-:Y:S01]  /*ffb0*/  F2FP.F16.F32.PACK_AB R8, RZ, R8 ;  /* 0x00000008ff08723e */ /* 0x000fe200000000ff */
[----:B-1----:R-:W-:Y:S01]  /*ffc0*/  FMUL R9, R245, UR13 ;  /* 0x0000000df5097c20 */ /* 0x002fe20008400000 */
[----:B------:R-:W-:-:S04]  /*ffd0*/  F2FP.F16.F32.PACK_AB R12, RZ, R12 ;  /* 0x0000000cff0c723e */ /* 0x000fc800000000ff */
[----:B------:R-:W-:Y:S02]  /*ffe0*/  F2FP.F16.F32.PACK_AB R9, RZ, R9 ;  /* 0x00000009ff09723e */ /* 0x000fe400000000ff */
[----:B------:R-:W-:Y:S02]  /*fff0*/  F2FP.F16.F32.PACK_AB R16, RZ, R16 ;  /* 0x00000010ff10723e */ /* 0x000fe400000000ff */
[----:B------:R-:W-:Y:S02]  /*10000*/  F2FP.F16.F32.PACK_AB R18, RZ, R18 ;  /* 0x00000012ff12723e */ /* 0x000fe400000000ff */
[----:B------:R-:W-:Y:S02]  /*10010*/  F2FP.F16.F32.PACK_AB R20, RZ, R20 ;  /* 0x00000014ff14723e */ /* 0x000fe400000000ff */
[----:B------:R-:W-:Y:S02]  /*10020*/  F2FP.F16.F32.PACK_AB R19, RZ, R19 ;  /* 0x00000013ff13723e */ /* 0x000fe400000000ff */
[----:B------:R-:W-:-:S02]  /*10030*/  F2FP.F16.F32.PACK_AB R21, RZ, R21 ;  /* 0x00000015ff15723e */ /* 0x000fc400000000ff */
        /* <DEDUP_REMOVED lines=25> */
[----:B------:R-:W-:Y:S01]  /*101d0*/  F2FP.F16.F32.PACK_AB R239, RZ, R239 ;  /* 0x000000efffef723e */ /* 0x000fe200000000ff */
[----:B--2---:R-:W-:-:S05]  /*101e0*/  FMUL R6, R6, UR13 ;  /* 0x0000000d06067c20 */ /* 0x004fca0008400000 */
[----:B------:R-:W-:-:S04]  /*101f0*/  F2FP.F16.F32.PACK_AB R6, RZ, R6 ;  /* 0x00000006ff06723e */ /* 0x000fc800000000ff */
[----:B------:R-:W-:Y:S01]  /*10200*/  PRMT R10, R6, 0x7610, R10 ;  /* 0x00007610060a7816 */ /* 0x000fe2000000000a */
[----:B------:R-:W-:-:S05]  /*10210*/  FMUL R6, R252, UR13 ;  /* 0x0000000dfc067c20 */ /* 0x000fca0008400000 */
[----:B------:R-:W-:-:S04]  /*10220*/  F2FP.F16.F32.PACK_AB R6, RZ, R6 ;  /* 0x00000006ff06723e */ /* 0x000fc800000000ff */
[----:B------:R-:W-:Y:S01]  /*10230*/  PRMT R11, R6, 0x7610, R11 ;  /* 0x00007610060b7816 */ /* 0x000fe2000000000b */
[----:B------:R1:W-:Y:S01]  /*10240*/  @P4 STG.E.U16 desc[UR14][R4.64+0x40], R10 ;  /* 0x0000400a04004986 */ /* 0x0003e2000c10150e */
[----:B------:R-:W-:-:S03]  /*10250*/  FMUL R6, R251, UR13 ;  /* 0x0000000dfb067c20 */ /* 0x000fc60008400000 */
[----:B------:R2:W-:Y:S01]  /*10260*/  @P2 STG.E.U16 desc[UR14][R4.64+0x42], R11 ;  /* 0x0000420b04002986 */ /* 0x0005e2000c10150e */
[C---:B------:R-:W-:Y:S02]  /*10270*/  ISETP.GT.AND P2, PT, R0.reuse, 0x28, P0 ;  /* 0x000000280000780c */ /* 0x040fe40000744270 */
[----:B------:R-:W-:Y:S02]  /*10280*/  ISETP.GT.AND P4, PT, R0, 0x28, P1 ;  /* 0x000000280000780c */ /* 0x000fe40000f84270 */
[----:B------:R-:W-:-:S04]  /*10290*/  F2FP.F16.F32.PACK_AB R6, RZ, R6 ;  /* 0x00000006ff06723e */ /* 0x000fc800000000ff */
[----:B------:R-:W-:Y:S01]  /*102a0*/  PRMT R13, R6, 0x7610, R13 ;  /* 0x00007610060d7816 */ /* 0x000fe2000000000d */
[----:B------:R-:W-:Y:S01]  /*102b0*/  @P3 STG.E.U16 desc[UR14][R2.64+0x52], R15 ;  /* 0x0000520f02003986 */ /* 0x000fe2000c10150e */
[----:B------:R-:W-:-:S03]  /*102c0*/  ISETP.GT.AND P3, PT, R0, 0x30, P0 ;  /* 0x000000300000780c */ /* 0x000fc60000764270 */
[----:B------:R3:W-:Y:S01]  /*102d0*/  @P2 STG.E.U16 desc[UR14][R2.64+0x50], R13 ;  /* 0x0000500d02002986 */ /* 0x0007e2000c10150e */
[----:B------:R-:W-:Y:S01]  /*102e0*/  ISETP.GT.AND P2, PT, R0, 0x29, P1 ;  /* 0x000000290000780c */ /* 0x000fe20000f44270 */
[----:B------:R-:W-:Y:S02]  /*102f0*/  FMUL R6, R248, UR13 ;  /* 0x0000000df8067c20 */ /* 0x000fe40008400000 */
[----:B------:R4:W-:Y:S01]  /*10300*/  @P4 STG.E.U16 desc[UR14][R4.64+0x50], R17 ;  /* 0x0000501104004986 */ /* 0x0009e2000c10150e */
[----:B------:R-:W-:Y:S02]  /*10310*/  ISETP.GT.AND P4, PT, R0, 0x31, P0 ;  /* 0x000000310000780c */ /* 0x000fe40000784270 */
[----:B------:R-:W-:Y:S01]  /*10320*/  F2FP.F16.F32.PACK_AB R6, RZ, R6 ;  /* 0x00000006ff06723e */ /* 0x000fe200000000ff */
[----:B-1----:R-:W-:Y:S01]  /*10330*/  FMUL R10, R244, UR13 ;  /* 0x0000000df40a7c20 */ /* 0x002fe20008400000 */
[----:B--2---:R-:W-:-:S05]  /*10340*/  FMUL R11, R243, UR13 ;  /* 0x0000000df30b7c20 */ /* 0x004fca0008400000 */
[----:B------:R-:W-:Y:S01]  /*10350*/  @P2 STG.E.U16 desc[UR14][R4.64+0x52], R6 ;  /* 0x0000520604002986 */ /* 0x000fe2000c10150e */
[----:B------:R-:W-:-:S03]  /*10360*/  ISETP.GT.AND P2, PT, R0, 0x31, P1 ;  /* 0x000000310000780c */ /* 0x000fc60000f44270 */
[----:B------:R-:W-:Y:S01]  /*10370*/  @P3 STG.E.U16 desc[UR14][R2.64+0x60], R7 ;  /* 0x0000600702003986 */ /* 0x000fe2000c10150e */
[----:B------:R-:W-:-:S03]  /*10380*/  ISETP.GT.AND P3, PT, R0, 0x38, P0 ;  /* 0x000000380000780c */ /* 0x000fc60000764270 */
[----:B------:R-:W-:Y:S01]  /*10390*/  @P4 STG.E.U16 desc[UR14][R2.64+0x62], R8 ;  /* 0x0000620802004986 */ /* 0x000fe2000c10150e */
[C---:B------:R-:W-:Y:S02]  /*103a0*/  ISETP.GT.AND P4, PT, R0.reuse, 0x39, P0 ;  /* 0x000000390000780c */ /* 0x040fe40000784270 */
[----:B------:R-:W-:Y:S02]  /*103b0*/  F2FP.F16.F32.PACK_AB R10, RZ, R10 ;  /* 0x0000000aff0a723e */ /* 0x000fe400000000ff */
[----:B------:R-:W-:Y:S01]  /*103c0*/  F2FP.F16.F32.PACK_AB R11, RZ, R11 ;  /* 0x0000000bff0b723e */ /* 0x000fe200000000ff */
[----:B------:R-:W-:Y:S01]  /*103d0*/  @P5 STG.E.U16 desc[UR14][R4.64+0x60], R9 ;  /* 0x0000600904005986 */ /* 0x000fe2000c10150e */
[----:B------:R-:W-:-:S03]  /*103e0*/  ISETP.GT.AND P5, PT, R0, 0x38, P1 ;  /* 0x000000380000780c */ /* 0x000fc60000fa4270 */
[----:B------:R-:W-:Y:S01]  /*103f0*/  @P2 STG.E.U16 desc[UR14][R4.64+0x62], R10 ;  /* 0x0000620a04002986 */ /* 0x000fe2000c10150e */
[----:B------:R-:W-:Y:S01]  /*10400*/  ISETP.GT.AND P2, PT, R0, 0x39, P1 ;  /* 0x000000390000780c */ /* 0x000fe20000f44270 */
[----:B---3--:R-:W-:Y:S02]  /*10410*/  FMUL R13, R242, UR13 ;  /* 0x0000000df20d7c20 */ /* 0x008fe40008400000 */
[----:B------:R-:W-:Y:S01]  /*10420*/  @P3 STG.E.U16 desc[UR14][R2.64+0x70], R11 ;  /* 0x0000700b02003986 */ /* 0x000fe2000c10150e */
[C---:B------:R-:W-:Y:S01]  /*10430*/  ISETP.GT.AND P3, PT, R0.reuse, 0x40, P0 ;  /* 0x000000400000780c */ /* 0x040fe20000764270 */
[----:B------:R-:W-:Y:S02]  /*10440*/  FMUL R15, R241, UR13 ;  /* 0x0000000df10f7c20 */ /* 0x000fe40008400000 */
[----:B------:R-:W-:Y:S01]  /*10450*/  @P4 STG.E.U16 desc[UR14][R2.64+0x72], R12 ;  /* 0x0000720c02004986 */ /* 0x000fe2000c10150e */
[----:B------:R-:W-:Y:S02]  /*10460*/  ISETP.GT.AND P4, PT, R0, 0x41, P0 ;  /* 0x000000410000780c */ /* 0x000fe40000784270 */
[----:B------:R-:W-:-:S02]  /*10470*/  F2FP.F16.F32.PACK_AB R13, RZ, R13 ;  /* 0x0000000dff0d723e */ /* 0x000fc400000000ff */
[----:B------:R-:W-:-:S03]  /*10480*/  F2FP.F16.F32.PACK_AB R15, RZ, R15 ;  /* 0x0000000fff0f723e */ /* 0x000fc600000000ff */
[----:B------:R-:W-:Y:S01]  /*10490*/  @P5 STG.E.U16 desc[UR14][R4.64+0x70], R13 ;  /* 0x0000700d04005986 */ /* 0x000fe2000c10150e */
[----:B------:R-:W-:-:S03]  /*104a0*/  ISETP.GT.AND P5, PT, R0, 0x40, P1 ;  /* 0x000000400000780c */ /* 0x000fc60000fa4270 */
[----:B------:R-:W-:Y:S01]  /*104b0*/  @P2 STG.E.U16 desc[UR14][R4.64+0x72], R15 ;  /* 0x0000720f04002986 */ /* 0x000fe2000c10150e */
[----:B------:R-:W-:Y:S01]  /*104c0*/  ISETP.GT.AND P2, PT, R0, 0x41, P1 ;  /* 0x000000410000780c */ /* 0x000fe20000f44270 */
[----:B----4-:R-:W-:Y:S02]  /*104d0*/  FMUL R17, R240, UR13 ;  /* 0x0000000df0117c20 */ /* 0x010fe40008400000 */
[----:B------:R-:W-:Y:S01]  /*104e0*/  @P3 STG.E.U16 desc[UR14][R2.64+0x80], R16 ;  /* 0x0000801002003986 */ /* 0x000fe2000c10150e */
[----:B------:R-:W-:-:S03]  /*104f0*/  ISETP.GT.AND P3, PT, R0, 0x48, P0 ;  /* 0x000000480000780c */ /* 0x000fc60000764270 */
[----:B------:R-:W-:Y:S01]  /*10500*/  @P4 STG.E.U16 desc[UR14][R2.64+0x82], R18 ;  /* 0x0000821202004986 */ /* 0x000fe2000c10150e */
[----:B------:R-:W-:Y:S02]  /*10510*/  ISETP.GT.AND P4, PT, R0, 0x49, P0 ;  /* 0x000000490000780c */ /* 0x000fe40000784270 */
[----:B------:R-:W-:-:S05]  /*10520*/  F2FP.F16.F32.PACK_AB R17, RZ, R17 ;  /* 0x00000011ff11723e */ /* 0x000fca00000000ff */
[----:B------:R-:W-:Y:S01]  /*10530*/  @P5 STG.E.U16 desc[UR14][R4.64+0x80], R17 ;  /* 0x0000801104005986 */ /* 0x000fe2000c10150e */
[----:B------:R-:W-:-:S03]  /*10540*/  ISETP.GT.AND P5, PT, R0, 0x48, P1 ;  /* 0x000000480000780c */ /* 0x000fc60000fa4270 */
        /* <DEDUP_REMOVED lines=43> */
[C---:B------:R-:W-:Y:S02]  /*10800*/  ISETP.GT.AND P3, PT, R0.reuse, 0x78, P0 ;  /* 0x000000780000780c */ /* 0x040fe40000764270 */
[C---:B------:R-:W-:Y:S01]  /*10810*/  ISETP.GT.AND P0, PT, R0.reuse, 0x79, P0 ;  /* 0x000000790000780c */ /* 0x040fe20000704270 */
[----:B------:R-:W-:Y:S01]  /*10820*/  @P4 STG.E.U16 desc[UR14][R2.64+0xe2], R233 ;  /* 0x0000e2e902004986 */ /* 0x000fe2000c10150e */
[C---:B------:R-:W-:Y:S02]  /*10830*/  ISETP.GT.AND P4, PT, R0.reuse, 0x78, P1 ;  /* 0x000000780000780c */ /* 0x040fe40000f84270 */
[----:B------:R-:W-:Y:S01]  /*10840*/  ISETP.GT.AND P1, PT, R0, 0x79, P1 ;  /* 0x000000790000780c */ /* 0x000fe20000f24270 */
[----:B------:R-:W-:Y:S01]  /*10850*/  @P5 STG.E.U16 desc[UR14][R4.64+0xe0], R234 ;  /* 0x0000e0ea04005986 */ /* 0x000fe2000c10150e */
[----:B------:R-:W-:-:S03]  /*10860*/  USHF.L.U32 UR10, UR6, 0x1, URZ ;  /* 0x00000001060a7899 */ /* 0x000fc6000800063f */
[----:B------:R-:W-:Y:S04]  /*10870*/  @P2 STG.E.U16 desc[UR14][R4.64+0xe2], R235 ;  /* 0x0000e2eb04002986 */ /* 0x000fe8000c10150e */
[----:B------:R-:W-:Y:S04]  /*10880*/  @P3 STG.E.U16 desc[UR14][R2.64+0xf0], R236 ;  /* 0x0000f0ec02003986 */ /* 0x000fe8000c10150e */
[----:B------:R-:W-:Y:S01]  /*10890*/  @P0 STG.E.U16 desc[UR14][R2.64+0xf2], R237 ;  /* 0x0000f2ed02000986 */ /* 0x000fe2000c10150e */
[----:B------:R-:W-:-:S03]  /*108a0*/  ISETP.GT.AND P0, PT, R14, 0x48, PT ;  /* 0x000000480e00780c */ /* 0x000fc60003f04270 */
[----:B------:R-:W-:Y:S01]  /*108b0*/  @P4 STG.E.U16 desc[UR14][R4.64+0xf0], R238 ;  /* 0x0000f0ee04004986 */ /* 0x000fe2000c10150e */
[----:B------:R-:W-:-:S03]  /*108c0*/  USHF.L.U64.HI UR6, UR6, 0x1, UR7 ;  /* 0x0000000106067899 */ /* 0x000fc60008010207 */
[----:B------:R1:W-:Y:S01]  /*108d0*/  @P1 STG.E.U16 desc[UR14][R4.64+0xf2], R239 ;  /* 0x0000f2ef04001986 */ /* 0x0003e2000c10150e */
[----:B------:R-:W-:Y:S02]  /*108e0*/  ISETP.GT.AND P1, PT, R14, 0x40, PT ;  /* 0x000000400e00780c */ /* 0x000fe40003f24270 */
[C---:B------:R-:W-:Y:S02]  /*108f0*/  ISETP.GT.AND P3, PT, R0.reuse, RZ, P0 ;  /* 0x000000ff0000720c */ /* 0x040fe40000764270 */
[C---:B------:R-:W-:Y:S02]  /*10900*/  ISETP.GT.AND P5, PT, R0.reuse, RZ, P1 ;  /* 0x000000ff0000720c */ /* 0x040fe40000fa4270 */
[----:B------:R-:W-:Y:S02]  /*10910*/  ISETP.GT.AND P4, PT, R0, 0x1, P1 ;  /* 0x000000010000780c */ /* 0x000fe40000f84270 */
[----:B-1----:R-:W-:Y:S02]  /*10920*/  IADD3 R4, P6, R2, UR10, RZ ;  /* 0x0000000a02047c10 */ /* 0x002fe4000ffde0ff */
[----:B------:R-:W-:-:S02]  /*10930*/  ISETP.GT.AND P2, PT, R0, 0x1, P0 ;  /* 0x000000010000780c */ /* 0x000fc40000744270 */
[----:B------:R-:W-:Y:S02]  /*10940*/  IADD3.X R5, R3, UR6, RZ, P6, !PT ;  /* 0x0000000603057c10 */ /* 0x000fe4000b7fe4ff */
[----:B------:R-:W-:Y:S02]  /*10950*/  IADD3 R10, P6, R4, UR9, RZ ;  /* 0x00000009040a7c10 */ /* 0x000fe4000ffde0ff */
[----:B------:R-:W-:Y:S02]  /*10960*/  F2FP.F16.F32.PACK_AB R152, RZ, R152 ;  /* 0x00000098ff98723e */ /* 0x000fe400000000ff */
[----:B------:R-:W-:Y:S02]  /*10970*/  F2FP.F16.F32.PACK_AB R153, RZ, R153 ;  /* 0x00000099ff99723e */ /* 0x000fe400000000ff */
[----:B------:R-:W-:Y:S02]  /*10980*/  F2FP.F16.F32.PACK_AB R154, RZ, R154 ;  /* 0x0000009aff9a723e */ /* 0x000fe400000000ff */
[----:B------:R-:W-:Y:S01]  /*10990*/  IADD3.X R11, R5, UR8, RZ, P6, !PT ;  /* 0x00000008050b7c10 */ /* 0x000fe2000b7fe4ff */
[----:B------:R-:W-:Y:S01]  /*109a0*/  FMUL R6, R156, UR13 ;  /* 0x0000000d9c067c20 */ /* 0x000fe20008400000 */
[----:B------:R-:W-:Y:S01]  /*109b0*/  F2FP.F16.F32.PACK_AB R155, RZ, R155 ;  /* 0x0000009bff9b723e */ /* 0x000fe200000000ff */
[----:B------:R-:W-:Y:S01]  /*109c0*/  @P5 STG.E.U16 desc[UR14][R4.64], R152 ;  /* 0x0000009804005986 */ /* 0x000fe2000c10150e */
[----:B------:R-:W-:-:S03]  /*109d0*/  FMUL R7, R157, UR13 ;  /* 0x0000000d9d077c20 */ /* 0x000fc60008400000 */
[----:B------:R-:W-:Y:S01]  /*109e0*/  @P4 STG.E.U16 desc[UR14][R4.64+0x2], R153 ;  /* 0x0000029904004986 */ /* 0x000fe2000c10150e */
[----:B------:R-:W-:-:S03]  /*109f0*/  ISETP.GT.AND P4, PT, R0, 0x9, P1 ;  /* 0x000000090000780c */ /* 0x000fc60000f84270 */
[----:B------:R-:W-:Y:S01]  /*10a00*/  @P3 STG.E.U16 desc[UR14][R10.64], R154 ;  /* 0x0000009a0a003986 */ /* 0x000fe2000c10150e */
[C---:B------:R-:W-:Y:S01]  /*10a10*/  ISETP.GT.AND P3, PT, R0.reuse, 0x8, P1 ;  /* 0x000000080000780c */ /* 0x040fe20000f64270 */
[----:B------:R-:W-:Y:S01]  /*10a20*/  IMAD.U32 R9, RZ, RZ, UR9 ;  /* 0x00000009ff097e24 */ /* 0x000fe2000f8e00ff */
[----:B------:R-:W-:Y:S01]  /*10a30*/  F2FP.F16.F32.PACK_AB R6, RZ, R6 ;  /* 0x00000006ff06723e */ /* 0x000fe200000000ff */
[----:B------:R1:W-:Y:S01]  /*10a40*/  @P2 STG.E.U16 desc[UR14][R10.64+0x2], R155 ;  /* 0x0000029b0a002986 */ /* 0x0003e2000c10150e */
[----:B------:R-:W-:Y:S01]  /*10a50*/  ISETP.GT.AND P2, PT, R0, 0x8, P0 ;  /* 0x000000080000780c */ /* 0x000fe20000744270 */
[----:B------:R-:W-:Y:S01]  /*10a60*/  FMUL R8, R158, UR13 ;  /* 0x0000000d9e087c20 */ /* 0x000fe20008400000 */
[----:B------:R-:W-:-:S04]  /*10a70*/  F2FP.F16.F32.PACK_AB R7, RZ, R7 ;  /* 0x00000007ff07723e */ /* 0x000fc800000000ff */
[----:B------:R-:W-:Y:S02]  /*10a80*/  F2FP.F16.F32.PACK_AB R8, RZ, R8 ;  /* 0x00000008ff08723e */ /* 0x000fe400000000ff */
[----:B-1----:R-:W-:Y:S01]  /*10a90*/  PRMT R10, R6, 0x7610, R10 ;  /* 0x00007610060a7816 */ /* 0x002fe2000000000a */
[----:B------:R-:W-:Y:S01]  /*10aa0*/  IMAD.U32 R11, RZ, RZ, UR8 ;  /* 0x00000008ff0b7e24 */ /* 0x000fe2000f8e00ff */
[----:B------:R-:W-:Y:S02]  /*10ab0*/  IADD3 R6, P5, P6, R9, UR10, R2 ;  /* 0x0000000a09067c10 */ /* 0x000fe4000febe002 */
[----:B------:R-:W-:Y:S02]  /*10ac0*/  PRMT R9, R7, 0x7610, R9 ;  /* 0x0000761007097816 */ /* 0x000fe40000000009 */
[----:B------:R-:W-:Y:S01]  /*10ad0*/  IADD3.X R7, R11, UR6, R3, P5, P6 ;  /* 0x000000060b077c10 */ /* 0x000fe2000afec403 */
[----:B------:R-:W-:Y:S01]  /*10ae0*/  @P3 STG.E.U16 desc[UR14][R4.64+0x10], R10 ;  /* 0x0000100a04003986 */ /* 0x000fe2000c10150e */
[----:B------:R-:W-:-:S03]  /*10af0*/  ISETP.GT.AND P3, PT, R0, 0x9, P0 ;  /* 0x000000090000780c */ /* 0x000fc60000764270 */
[----:B------:R-:W-:Y:S01]  /*10b00*/  @P4 STG.E.U16 desc[UR14][R4.64+0x12], R9 ;  /* 0x0000120904004986 */ /* 0x000fe2000c10150e */
[C---:B------:R-:W-:Y:S01]  /*10b10*/  ISETP.GT.AND P4, PT, R0.reuse, 0x10, P1 ;  /* 0x000000100000780c */ /* 0x040fe20000f84270 */
[----:B------:R-:W-:Y:S01]  /*10b20*/  FMUL R159, R159, UR13 ;  /* 0x0000000d9f9f7c20 */ /* 0x000fe20008400000 */
[C---:B------:R-:W-:Y:S01]  /*10b30*/  ISETP.GT.AND P5, PT, R0.reuse, 0x11, P1 ;  /* 0x000000110000780c */ /* 0x040fe20000fa4270 */
[----:B------:R-:W-:Y:S01]  /*10b40*/  @P2 STG.E.U16 desc[UR14][R6.64+0x10], R8 ;  /* 0x0000100806002986 */ /* 0x000fe2000c10150e */
[----:B------:R-:W-:Y:S01]  /*10b50*/  ISETP.GT.AND P2, PT, R0, 0x10, P0 ;  /* 0x000000100000780c */ /* 0x000fe20000744270 */
[----:B------:R-:W-:Y:S01]  /*10b60*/  FMUL R160, R160, UR13 ;  /* 0x0000000da0a07c20 */ /* 0x000fe20008400000 */
[----:B------:R-:W-:Y:S01]  /*10b70*/  FMUL R161, R161, UR13 ;  /* 0x0000000da1a17c20 */ /* 0x000fe20008400000 */
[----:B------:R-:W-:Y:S01]  /*10b80*/  FMUL R162, R162, UR13 ;  /* 0x0000000da2a27c20 */ /* 0x000fe20008400000 */
[----:B------:R-:W-:Y:S02]  /*10b90*/  F2FP.F16.F32.PACK_AB R159, RZ, R159 ;  /* 0x0000009fff9f723e */ /* 0x000fe400000000ff */
[----:B------:R-:W-:-:S02]  /*10ba0*/  F2FP.F16.F32.PACK_AB R160, RZ, R160 ;  /* 0x000000a0ffa0723e */ /* 0x000fc400000000ff */
[----:B------:R-:W-:Y:S02]  /*10bb0*/  F2FP.F16.F32.PACK_AB R161, RZ, R161 ;  /* 0x000000a1ffa1723e */ /* 0x000fe400000000ff */
[----:B------:R-:W-:Y:S01]  /*10bc0*/  F2FP.F16.F32.PACK_AB R162, RZ, R162 ;  /* 0x000000a2ffa2723e */ /* 0x000fe200000000ff */
[----:B------:R-:W-:Y:S01]  /*10bd0*/  @P3 STG.E.U16 desc[UR14][R6.64+0x12], R159 ;  /* 0x0000129f06003986 */ /* 0x000fe2000c10150e */
[----:B------:R-:W-:-:S03]  /*10be0*/  ISETP.GT.AND P3, PT, R0, 0x11, P0 ;  /* 0x000000110000780c */ /* 0x000fc60000764270 */
[----:B------:R-:W-:Y:S01]  /*10bf0*/  @P4 STG.E.U16 desc[UR14][R4.64+0x20], R160 ;  /* 0x000020a004004986 */ /* 0x000fe2000c10150e */
[C---:B------:R-:W-:Y:S01]  /*10c00*/  ISETP.GT.AND P4, PT, R0.reuse, 0x18, P1 ;  /* 0x000000180000780c */ /* 0x040fe20000f84270 */
[----:B------:R-:W-:Y:S02]  /*10c10*/  FMUL R163, R163, UR13 ;  /* 0x0000000da3a37c20 */ /* 0x000fe40008400000 */
[----:B------:R-:W-:Y:S01]  /*10c20*/  @P5 STG.E.U16 desc[UR14][R4.64+0x22], R161 ;  /* 0x000022a104005986 */ /* 0x000fe2000c10150e */
[----:B------:R-:W-:Y:S01]  /*10c30*/  ISETP.GT.AND P5, PT, R0, 0x19, P1 ;  /* 0x000000190000780c */ /* 0x000fe20000fa4270 */
[----:B------:R-:W-:Y:S02]  /*10c40*/  FMUL R164, R164, UR13 ;  /* 0x0000000da4a47c20 */ /* 0x000fe40008400000 */
[----:B------:R-:W-:Y:S01]  /*10c50*/  @P2 STG.E.U16 desc[UR14][R6.64+0x20], R162 ;  /* 0x000020a206002986 */ /* 0x000fe2000c10150e */
[----:B------:R-:W-:Y:S01]  /*10c60*/  ISETP.GT.AND P2, PT, R0, 0x18, P0 ;  /* 0x000000180000780c */ /* 0x000fe20000744270 */
[----:B------:R-:W-:Y:S01]  /*10c70*/  FMUL R165, R165, UR13 ;  /* 0x0000000da5a57c20 */ /* 0x000fe20008400000 */
[----:B------:R-:W-:Y:S01]  /*10c80*/  FMUL R166, R166, UR13 ;  /* 0x0000000da6a67c20 */ /* 0x000fe20008400000 */
[----:B------:R-:W-:-:S02]  /*10c90*/  F2FP.F16.F32.PACK_AB R163, RZ, R163 ;  /* 0x000000a3ffa3723e */ /* 0x000fc400000000ff */
[----:B------:R-:W-:Y:S02]  /*10ca0*/  F2FP.F16.F32.PACK_AB R164, RZ, R164 ;  /* 0x000000a4ffa4723e */ /* 0x000fe400000000ff */
        /* <DEDUP_REMOVED lines=181> */
[C---:B------:R-:W-:Y:S02]  /*11800*/  ISETP.GT.AND P4, PT, R0.reuse, 0x71, P0 ;  /* 0x000000710000780c */ /* 0x040fe40000784270 */
[----:B------:R-:W-:Y:S01]  /*11810*/  ISETP.GT.AND P1, PT, R0, 0x79, P1 ;  /* 0x000000790000780c */ /* 0x000fe20000f24270 */
[----:B------:R-:W-:Y:S01]  /*11820*/  @P5 STG.E.U16 desc[UR14][R4.64+0xe2], R209 ;  /* 0x0000e2d104005986 */ /* 0x000fe2000c10150e */
[----:B------:R-:W-:-:S03]  /*11830*/  FMUL R211, R211, UR13 ;  /* 0x0000000dd3d37c20 */ /* 0x000fc60008400000 */
[----:B------:R-:W-:Y:S01]  /*11840*/  @P2 STG.E.U16 desc[UR14][R6.64+0xe0], R210 ;  /* 0x0000e0d206002986 */ /* 0x000fe2000c10150e */
[----:B------:R-:W-:Y:S01]  /*11850*/  ISETP.GT.AND P2, PT, R0, 0x78, P0 ;  /* 0x000000780000780c */ /* 0x000fe20000744270 */
[----:B------:R-:W-:Y:S01]  /*11860*/  FMUL R212, R212, UR13 ;  /* 0x0000000dd4d47c20 */ /* 0x000fe20008400000 */
[----:B------:R-:W-:Y:S01]  /*11870*/  FMUL R213, R213, UR13 ;  /* 0x0000000dd5d57c20 */ /* 0x000fe20008400000 */
[----:B------:R-:W-:Y:S02]  /*11880*/  F2FP.F16.F32.PACK_AB R211, RZ, R211 ;  /* 0x000000d3ffd3723e */ /* 0x000fe400000000ff */
[----:B------:R-:W-:Y:S01]  /*11890*/  ISETP.GT.AND P0, PT, R0, 0x79, P0 ;  /* 0x000000790000780c */ /* 0x000fe20000704270 */
[----:B------:R-:W-:Y:S01]  /*118a0*/  FMUL R214, R214, UR13 ;  /* 0x0000000dd6d67c20 */ /* 0x000fe20008400000 */
[----:B------:R-:W-:Y:S02]  /*118b0*/  F2FP.F16.F32.PACK_AB R212, RZ, R212 ;  /* 0x000000d4ffd4723e */ /* 0x000fe400000000ff */
[----:B------:R-:W-:Y:S01]  /*118c0*/  F2FP.F16.F32.PACK_AB R213, RZ, R213 ;  /* 0x000000d5ffd5723e */ /* 0x000fe200000000ff */
[----:B------:R-:W-:Y:S01]  /*118d0*/  @P4 STG.E.U16 desc[UR14][R6.64+0xe2], R211 ;  /* 0x0000e2d306004986 */ /* 0x000fe2000c10150e */
[----:B------:R-:W-:Y:S01]  /*118e0*/  F2FP.F16.F32.PACK_AB R214, RZ, R214 ;  /* 0x000000d6ffd6723e */ /* 0x000fe200000000ff */
[----:B------:R-:W-:-:S02]  /*118f0*/  USHF.L.U32 UR7, UR18, 0x8, URZ ;  /* 0x0000000812077899 */ /* 0x000fc4000800063f */
[----:B------:R-:W-:Y:S04]  /*11900*/  @P3 STG.E.U16 desc[UR14][R4.64+0xf0], R212 ;  /* 0x0000f0d404003986 */ /* 0x000fe8000c10150e */
[----:B------:R1:W-:Y:S01]  /*11910*/  @P1 STG.E.U16 desc[UR14][R4.64+0xf2], R213 ;  /* 0x0000f2d504001986 */ /* 0x0003e2000c10150e */
[----:B------:R-:W-:Y:S01]  /*11920*/  FMUL R215, R215, UR13 ;  /* 0x0000000dd7d77c20 */ /* 0x000fe20008400000 */
[----:B------:R-:W-:Y:S01]  /*11930*/  USHF.L.U64.HI UR6, UR18, 0x8, UR19 ;  /* 0x0000000812067899 */ /* 0x000fe20008010213 */
[----:B-1----:R-:W-:Y:S02]  /*11940*/  @P2 IMAD.MOV.U32 R4, RZ, RZ, R6 ;  /* 0x000000ffff042224 */ /* 0x002fe400078e0006 */
[----:B------:R-:W-:Y:S01]  /*11950*/  @P2 IMAD.MOV.U32 R5, RZ, RZ, R7 ;  /* 0x000000ffff052224 */ /* 0x000fe200078e0007 */
[----:B------:R-:W-:-:S04]  /*11960*/  F2FP.F16.F32.PACK_AB R215, RZ, R215 ;  /* 0x000000d7ffd7723e */ /* 0x000fc800000000ff */
[----:B------:R1:W-:Y:S01]  /*11970*/  @P2 STG.E.U16 desc[UR14][R4.64+0xf0], R214 ;  /* 0x0000f0d604002986 */ /* 0x0003e2000c10150e */
[C---:B------:R-:W-:Y:S01]  /*11980*/  ISETP.GT.AND P3, PT, R14.reuse, 0x80, PT ;  /* 0x000000800e00780c */ /* 0x040fe20003f64270 */
[----:B------:R-:W-:Y:S01]  /*11990*/  IMAD.U32 R9, RZ, RZ, UR6 ;  /* 0x00000006ff097e24 */ /* 0x000fe2000f8e00ff */
[----:B------:R-:W-:Y:S02]  /*119a0*/  ISETP.GT.AND P1, PT, R14, 0x88, PT ;  /* 0x000000880e00780c */ /* 0x000fe40003f24270 */
[----:B-1----:R-:W-:Y:S01]  /*119b0*/  @P0 MOV R5, R7 ;  /* 0x0000000700050202 */ /* 0x002fe20000000f00 */
[----:B------:R-:W-:Y:S02]  /*119c0*/  IMAD.U32 R7, RZ, RZ, UR7 ;  /* 0x00000007ff077e24 */ /* 0x000fe4000f8e00ff */
[----:B------:R-:W-:-:S03]  /*119d0*/  @P0 IMAD.MOV.U32 R4, RZ, RZ, R6 ;  /* 0x000000ffff040224 */ /* 0x000fc600078e0006 */
[----:B------:R-:W-:Y:S02]  /*119e0*/  IADD3 R6, P5, P6, R2, UR9, R7 ;  /* 0x0000000902067c10 */ /* 0x000fe4000febe007 */
[----:B------:R1:W-:Y:S01]  /*119f0*/  @P0 STG.E.U16 desc[UR14][R4.64+0xf2], R215 ;  /* 0x0000f2d704000986 */ /* 0x0003e2000c10150e */
[C---:B------:R-:W-:Y:S02]  /*11a00*/  ISETP.GT.AND P0, PT, R0.reuse, RZ, P3 ;  /* 0x000000ff0000720c */ /* 0x040fe40001f04270 */
[----:B------:R-:W-:Y:S02]  /*11a10*/  ISETP.GT.AND P2, PT, R0, 0x1, P3 ;  /* 0x000000010000780c */ /* 0x000fe40001f44270 */
[----:B------:R-:W-:Y:S01]  /*11a20*/  IADD3.X R7, R3, UR8, R9, P5, P6 ;  /* 0x0000000803077c10 */ /* 0x000fe2000afec409 */
[----:B------:R-:W-:Y:S01]  /*11a30*/  FMUL R88, R88, UR13 ;  /* 0x0000000d58587c20 */ /* 0x000fe20008400000 */
[----:B------:R-:W-:Y:S01]  /*11a40*/  ISETP.GT.AND P5, PT, R0, RZ, P1 ;  /* 0x000000ff0000720c */ /* 0x000fe20000fa4270 */
[----:B------:R-:W-:Y:S01]  /*11a50*/  FMUL R89, R89, UR13 ;  /* 0x0000000d59597c20 */ /* 0x000fe20008400000 */
[----:B-1----:R-:W-:Y:S01]  /*11a60*/  IADD3 R4, P4, R2, UR7, RZ ;  /* 0x0000000702047c10 */ /* 0x002fe2000ff9e0ff */
[----:B------:R-:W-:-:S03]  /*11a70*/  FMUL R90, R90, UR13 ;  /* 0x0000000d5a5a7c20 */ /* 0x000fc60008400000 */
[----:B------:R-:W-:Y:S02]  /*11a80*/  IADD3.X R5, R3, UR6, RZ, P4, !PT ;  /* 0x0000000603057c10 */ /* 0x000fe4000a7fe4ff */
[----:B------:R-:W-:Y:S02]  /*11a90*/  IADD3 R8, P4, R4, UR9, RZ ;  /* 0x0000000904087c10 */ /* 0x000fe4000ff9e0ff */
[----:B------:R-:W-:Y:S02]  /*11aa0*/  F2FP.F16.F32.PACK_AB R88, RZ, R88 ;  /* 0x00000058ff58723e */ /* 0x000fe400000000ff */
[----:B------:R-:W-:Y:S02]  /*11ab0*/  F2FP.F16.F32.PACK_AB R89, RZ, R89 ;  /* 0x00000059ff59723e */ /* 0x000fe400000000ff */
[----:B------:R-:W-:Y:S02]  /*11ac0*/  F2FP.F16.F32.PACK_AB R90, RZ, R90 ;  /* 0x0000005aff5a723e */ /* 0x000fe400000000ff */
[----:B------:R-:W-:Y:S01]  /*11ad0*/  IADD3.X R9, R5, UR8, RZ, P4, !PT ;  /* 0x0000000805097c10 */ /* 0x000fe2000a7fe4ff */
[----:B------:R-:W-:Y:S01]  /*11ae0*/  @P0 STG.E.U16 desc[UR14][R4.64], R88 ;  /* 0x0000005804000986 */ /* 0x000fe2000c10150e */
[----:B------:R-:W-:-:S02]  /*11af0*/  ISETP.GT.AND P0, PT, R0, 0x1, P1 ;  /* 0x000000010000780c */ /* 0x000fc40000f04270 */
[C---:B------:R-:W-:Y:S01]  /*11b00*/  ISETP.GT.AND P4, PT, R0.reuse, 0x9, P3 ;  /* 0x000000090000780c */ /* 0x040fe20001f84270 */
[----:B------:R-:W-:Y:S01]  /*11b10*/  @P2 STG.E.U16 desc[UR14][R4.64+0x2], R89 ;  /* 0x0000025904002986 */ /* 0x000fe2000c10150e */
[C---:B------:R-:W-:Y:S01]  /*11b20*/  ISETP.GT.AND P2, PT, R0.reuse, 0x8, P3 ;  /* 0x000000080000780c */ /* 0x040fe20001f44270 */
[----:B------:R-:W-:Y:S02]  /*11b30*/  FMUL R91, R91, UR13 ;  /* 0x0000000d5b5b7c20 */ /* 0x000fe40008400000 */
[----:B------:R-:W-:Y:S01]  /*11b40*/  @P5 STG.E.U16 desc[UR14][R8.64], R90 ;  /* 0x0000005a08005986 */ /* 0x000fe2000c10150e */
[----:B------:R-:W-:Y:S01]  /*11b50*/  ISETP.GT.AND P5, PT, R0, 0x8, P1 ;  /* 0x000000080000780c */ /* 0x000fe20000fa4270 */
[----:B------:R-:W-:Y:S01]  /*11b60*/  FMUL R92, R92, UR13 ;  /* 0x0000000d5c5c7c20 */ /* 0x000fe20008400000 */
[----:B------:R-:W-:Y:S01]  /*11b70*/  FMUL R93, R93, UR13 ;  /* 0x0000000d5d5d7c20 */ /* 0x000fe20008400000 */
[----:B------:R-:W-:Y:S01]  /*11b80*/  FMUL R94, R94, UR13 ;  /* 0x0000000d5e5e7c20 */ /* 0x000fe20008400000 */
[----:B------:R-:W-:-:S02]  /*11b90*/  F2FP.F16.F32.PACK_AB R91, RZ, R91 ;  /* 0x0000005bff5b723e */ /* 0x000fc400000000ff */
[----:B------:R-:W-:Y:S02]  /*11ba0*/  F2FP.F16.F32.PACK_AB R92, RZ, R92 ;  /* 0x0000005cff5c723e */ /* 0x000fe400000000ff */
[----:B------:R-:W-:Y:S02]  /*11bb0*/  F2FP.F16.F32.PACK_AB R93, RZ, R93 ;  /* 0x0000005dff5d723e */ /* 0x000fe400000000ff */
[----:B------:R-:W-:Y:S01]  /*11bc0*/  F2FP.F16.F32.PACK_AB R94, RZ, R94 ;  /* 0x0000005eff5e723e */ /* 0x000fe200000000ff */
[----:B------:R1:W-:Y:S01]  /*11bd0*/  @P0 STG.E.U16 desc[UR14][R8.64+0x2], R91 ;  /* 0x0000025b08000986 */ /* 0x0003e2000c10150e */
[----:B------:R-:W-:-:S03]  /*11be0*/  ISETP.GT.AND P0, PT, R0, 0x9, P1 ;  /* 0x000000090000780c */ /* 0x000fc60000f04270 */
[----:B------:R-:W-:Y:S01]  /*11bf0*/  @P2 STG.E.U16 desc[UR14][R4.64+0x10], R92 ;  /* 0x0000105c04002986 */ /* 0x000fe2000c10150e */
[----:B------:R-:W-:-:S03]  /*11c00*/  ISETP.GT.AND P2, PT, R0, 0x10, P3 ;  /* 0x000000100000780c */ /* 0x000fc60001f44270 */
        /* <DEDUP_REMOVED lines=140> */
[----:B------:R-:W-:Y:S04]  /*124d0*/  @P0 STG.E.U16 desc[UR14][R6.64+0x92], R127 ;  /* 0x0000927f06000986 */ /* 0x000fe8000c10150e */
[----:B------:R-:W-:Y:S01]  /*124e0*/  @P2 STG.E.U16 desc[UR14][R4.64+0xa0], R128 ;  /* 0x0000a08004002986 */ /* 0x000fe2000c10150e */
[----:B------:R-:W-:-:S03]  /*124f0*/  ISETP.GT.AND P2, PT, R0, 0x51, P1 ;  /* 0x000000510000780c */ /* 0x000fc60000f44270 */
[----:B------:R-:W-:Y:S01]  /*12500*/  @P4 STG.E.U16 desc[UR14][R4.64+0xa2], R129 ;  /* 0x0000a28104004986 */ /* 0x000fe2000c10150e */
[----:B------:R-:W-:-:S03]  /*12510*/  FMUL R131, R131, UR13 ;  /* 0x0000000d83837c20 */ /* 0x000fc60008400000 */
[----:B------:R-:W-:Y:S01]  /*12520*/  @P5 STG.E.U16 desc[UR14][R6.64+0xa0], R130 ;  /* 0x0000a08206005986 */ /* 0x000fe2000c10150e */
[----:B------:R-:W-:Y:S01]  /*12530*/  ISETP.GT.AND P5, PT, R0, 0x59, P3 ;  /* 0x000000590000780c */ /* 0x000fe20001fa4270 */
[----:B------:R-:W-:Y:S01]  /*12540*/  FMUL R133, R133, UR13 ;  /* 0x0000000d85857c20 */ /* 0x000fe20008400000 */
[----:B------:R-:W-:-:S04]  /*12550*/  F2FP.F16.F32.PACK_AB R131, RZ, R131 ;  /* 0x00000083ff83723e */ /* 0x000fc800000000ff */
[----:B------:R-:W-:Y:S01]  /*12560*/  F2FP.F16.F32.PACK_AB R133, RZ, R133 ;  /* 0x00000085ff85723e */ /* 0x000fe200000000ff */
[----:B------:R-:W-:Y:S01]  /*12570*/  @P2 STG.E.U16 desc[UR14][R6.64+0xa2], R131 ;  /* 0x0000a28306002986 */ /* 0x000fe2000c10150e */
[C---:B------:R-:W-:Y:S02]  /*12580*/  ISETP.GT.AND P4, PT, R0.reuse, 0x58, P3 ;  /* 0x000000580000780c */ /* 0x040fe40001f84270 */
[----:B------:R-:W-:Y:S01]  /*12590*/  ISETP.GT.AND P0, PT, R0, 0x58, P1 ;  /* 0x000000580000780c */ /* 0x000fe20000f04270 */
[----:B------:R-:W-:Y:S01]  /*125a0*/  FMUL R132, R132, UR13 ;  /* 0x0000000d84847c20 */ /* 0x000fe20008400000 */
[C---:B------:R-:W-:Y:S01]  /*125b0*/  ISETP.GT.AND P2, PT, R0.reuse, 0x59, P1 ;  /* 0x000000590000780c */ /* 0x040fe20000f44270 */
[----:B------:R-:W-:Y:S01]  /*125c0*/  @P5 STG.E.U16 desc[UR14][R4.64+0xb2], R133 ;  /* 0x0000b28504005986 */ /* 0x000fe2000c10150e */
[----:B------:R-:W-:Y:S01]  /*125d0*/  ISETP.GT.AND P5, PT, R0, 0x60, P3 ;  /* 0x000000600000780c */ /* 0x000fe20001fa4270 */
[----:B------:R-:W-:Y:S01]  /*125e0*/  FMUL R134, R134, UR13 ;  /* 0x0000000d86867c20 */ /* 0x000fe20008400000 */
        /* <DEDUP_REMOVED lines=8> */
[----:B------:R-:W-:Y:S01]  /*12670*/  @P4 STG.E.U16 desc[UR14][R4.64+0xb0], R132 ;  /* 0x0000b08404004986 */ /* 0x000fe2000c10150e */
[----:B------:R-:W-:-:S03]  /*12680*/  F2FP.F16.F32.PACK_AB R137, RZ, R137 ;  /* 0x00000089ff89723e */ /* 0x000fc600000000ff */
[----:B------:R-:W-:Y:S01]  /*12690*/  @P0 STG.E.U16 desc[UR14][R6.64+0xb0], R134 ;  /* 0x0000b08606000986 */ /* 0x000fe2000c10150e */
[----:B------:R-:W-:-:S03]  /*126a0*/  ISETP.GT.AND P4, PT, R0, 0x60, P1 ;  /* 0x000000600000780c */ /* 0x000fc60000f84270 */
[----:B------:R-:W-:Y:S01]  /*126b0*/  @P2 STG.E.U16 desc[UR14][R6.64+0xb2], R135 ;  /* 0x0000b28706002986 */ /* 0x000fe2000c10150e */
[----:B------:R-:W-:-:S03]  /*126c0*/  FMUL R138, R138, UR13 ;  /* 0x0000000d8a8a7c20 */ /* 0x000fc60008400000 */
[----:B------:R-:W-:Y:S01]  /*126d0*/  @P5 STG.E.U16 desc[UR14][R4.64+0xc0], R136 ;  /* 0x0000c08804005986 */ /* 0x000fe2000c10150e */
[----:B------:R-:W-:-:S03]  /*126e0*/  ISETP.GT.AND P5, PT, R0, 0x61, P1 ;  /* 0x000000610000780c */ /* 0x000fc60000fa4270 */
[----:B------:R-:W-:Y:S01]  /*126f0*/  @P6 STG.E.U16 desc[UR14][R4.64+0xc2], R137 ;  /* 0x0000c28904006986 */ /* 0x000fe2000c10150e */
[----:B------:R-:W-:Y:S01]  /*12700*/  ISETP.GT.AND P6, PT, R0, 0x68, P3 ;  /* 0x000000680000780c */ /* 0x000fe20001fc4270 */
[----:B------:R-:W-:Y:S01]  /*12710*/  FMUL R139, R139, UR13 ;  /* 0x0000000d8b8b7c20 */ /* 0x000fe20008400000 */
[----:B------:R-:W-:Y:S01]  /*12720*/  FMUL R140, R140, UR13 ;  /* 0x0000000d8c8c7c20 */ /* 0x000fe20008400000 */
[----:B------:R-:W-:-:S03]  /*12730*/  F2FP.F16.F32.PACK_AB R138, RZ, R138 ;  /* 0x0000008aff8a723e */ /* 0x000fc600000000ff */
        /* <DEDUP_REMOVED lines=11> */
[----:B------:R-:W-:-:S03]  /*127f0*/  F2FP.F16.F32.PACK_AB R141, RZ, R141 ;  /* 0x0000008dff8d723e */ /* 0x000fc600000000ff */
[----:B------:R-:W-:Y:S02]  /*12800*/  F2FP.F16.F32.PACK_AB R142, RZ, R142 ;  /* 0x0000008eff8e723e */ /* 0x000fe400000000ff */
[----:B------:R-:W-:Y:S01]  /*12810*/  F2FP.F16.F32.PACK_AB R143, RZ, R143 ;  /* 0x0000008fff8f723e */ /* 0x000fe200000000ff */
[----:B------:R-:W-:Y:S04]  /*12820*/  @P4 STG.E.U16 desc[UR14][R4.64+0xd2], R141 ;  /* 0x0000d28d04004986 */ /* 0x000fe8000c10150e */
[----:B------:R-:W-:Y:S01]  /*12830*/  @P5 STG.E.U16 desc[UR14][R6.64+0xd0], R142 ;  /* 0x0000d08e06005986 */ /* 0x000fe2000c10150e */
[----:B------:R-:W-:-:S03]  /*12840*/  ISETP.GT.AND P5, PT, R0, 0x70, P3 ;  /* 0x000000700000780c */ /* 0x000fc60001fa4270 */
[----:B------:R-:W-:Y:S01]  /*12850*/  @P6 STG.E.U16 desc[UR14][R6.64+0xd2], R143 ;  /* 0x0000d28f06006986 */ /* 0x000fe2000c10150e */
[----:B------:R-:W-:Y:S01]  /*12860*/  ISETP.GT.AND P6, PT, R0, 0x71, P3 ;  /* 0x000000710000780c */ /* 0x000fe20001fc4270 */
[----:B------:R-:W-:Y:S01]  /*12870*/  FMUL R144, R144, UR13 ;  /* 0x0000000d90907c20 */ /* 0x000fe20008400000 */
[----:B------:R-:W-:Y:S01]  /*12880*/  FMUL R145, R145, UR13 ;  /* 0x0000000d91917c20 */ /* 0x000fe20008400000 */
[----:B------:R-:W-:-:S03]  /*12890*/  ISETP.GT.AND P4, PT, R0, 0x70, P1 ;  /* 0x000000700000780c */ /* 0x000fc60000f84270 */
[----:B------:R-:W-:Y:S02]  /*128a0*/  F2FP.F16.F32.PACK_AB R144, RZ, R144 ;  /* 0x00000090ff90723e */ /* 0x000fe400000000ff */
[----:B------:R-:W-:Y:S01]  /*128b0*/  F2FP.F16.F32.PACK_AB R145, RZ, R145 ;  /* 0x00000091ff91723e */ /* 0x000fe200000000ff */
[----:B------:R-:W-:Y:S02]  /*128c0*/  FMUL R146, R146, UR13 ;  /* 0x0000000d92927c20 */ /* 0x000fe40008400000 */
[----:B------:R-:W-:Y:S01]  /*128d0*/  @P5 STG.E.U16 desc[UR14][R4.64+0xe0], R144 ;  /* 0x0000e09004005986 */ /* 0x000fe2000c10150e */
[----:B------:R-:W-:-:S03]  /*128e0*/  ISETP.GT.AND P5, PT, R0, 0x71, P1 ;  /* 0x000000710000780c */ /* 0x000fc60000fa4270 */
[----:B------:R-:W-:Y:S01]  /*128f0*/  @P6 STG.E.U16 desc[UR14][R4.64+0xe2], R145 ;  /* 0x0000e29104006986 */ /* 0x000fe2000c10150e */
[C---:B------:R-:W-:Y:S02]  /*12900*/  ISETP.GT.AND P6, PT, R0.reuse, 0x78, P3 ;  /* 0x000000780000780c */ /* 0x040fe40001fc4270 */
[----:B------:R-:W-:Y:S01]  /*12910*/  ISETP.GT.AND P3, PT, R0, 0x79, P3 ;  /* 0x000000790000780c */ /* 0x000fe20001f64270 */
[----:B------:R-:W-:Y:S01]  /*12920*/  FMUL R147, R147, UR13 ;  /* 0x0000000d93937c20 */ /* 0x000fe20008400000 */
[----:B------:R-:W-:Y:S01]  /*12930*/  F2FP.F16.F32.PACK_AB R146, RZ, R146 ;  /* 0x00000092ff92723e */ /* 0x000fe200000000ff */
[----:B------:R-:W-:Y:S01]  /*12940*/  FMUL R149, R149, UR13 ;  /* 0x0000000d95957c20 */ /* 0x000fe20008400000 */
[----:B------:R-:W-:Y:S02]  /*12950*/  FMUL R148, R148, UR13 ;  /* 0x0000000d94947c20 */ /* 0x000fe40008400000 */
[----:B------:R-:W-:Y:S01]  /*12960*/  F2FP.F16.F32.PACK_AB R147, RZ, R147 ;  /* 0x00000093ff93723e */ /* 0x000fe200000000ff */
[----:B------:R-:W-:Y:S01]  /*12970*/  @P4 STG.E.U16 desc[UR14][R6.64+0xe0], R146 ;  /* 0x0000e09206004986 */ /* 0x000fe2000c10150e */
[----:B------:R-:W-:-:S02]  /*12980*/  ISETP.GT.AND P4, PT, R0, 0x78, P1 ;  /* 0x000000780000780c */ /* 0x000fc40000f84270 */
[----:B------:R-:W-:Y:S02]  /*12990*/  F2FP.F16.F32.PACK_AB R149, RZ, R149 ;  /* 0x00000095ff95723e */ /* 0x000fe400000000ff */
[----:B------:R-:W-:Y:S01]  /*129a0*/  ISETP.GT.AND P2, PT, R14, 0xc0, PT ;  /* 0x000000c00e00780c */ /* 0x000fe20003f44270 */
[----:B------:R-:W-:Y:S01]  /*129b0*/  @P5 STG.E.U16 desc[UR14][R6.64+0xe2], R147 ;  /* 0x0000e29306005986 */ /* 0x000fe2000c10150e */
[C---:B------:R-:W-:Y:S01]  /*129c0*/  ISETP.GT.AND P1, PT, R0.reuse, 0x79, P1 ;  /* 0x000000790000780c */ /* 0x040fe20000f24270 */
[----:B-1----:R-:W-:Y:S01]  /*129d0*/  IMAD.U32 R9, RZ, RZ, UR18 ;  /* 0x00000012ff097e24 */ /* 0x002fe2000f8e00ff */
[----:B------:R-:W-:Y:S01]  /*129e0*/  F2FP.F16.F32.PACK_AB R148, RZ, R148 ;  /* 0x00000094ff94723e */ /* 0x000fe200000000ff */
[----:B------:R-:W-:Y:S01]  /*129f0*/  @P3 STG.E.U16 desc[UR14][R4.64+0xf2], R149 ;  /* 0x0000f29504003986 */ /* 0x000fe2000c10150e */
[----:B------:R-:W-:Y:S01]  /*12a00*/  ISETP.GT.AND P3, PT, R0, RZ, P2 ;  /* 0x000000ff0000720c */ /* 0x000fe20001764270 */
[----:B------:R-:W-:Y:S01]  /*12a10*/  FMUL R150, R150, UR13 ;  /* 0x0000000d96967c20 */ /* 0x000fe20008400000 */
[----:B------:R-:W-:Y:S01]  /*12a20*/  FMUL R151, R151, UR13 ;  /* 0x0000000d97977c20 */ /* 0x000fe20008400000 */
[----:B------:R-:W-:Y:S01]  /*12a30*/  UIMAD UR6, UR19, 0x180, URZ ;  /* 0x00000180130678a4 */ /* 0x000fe2000f8e023f */
[----:B------:R-:W-:Y:S01]  /*12a40*/  FMUL R24, R24, UR13 ;  /* 0x0000000d18187c20 */ /* 0x000fe20008400000 */
[----:B------:R-:W-:Y:S01]  /*12a50*/  IMAD.WIDE.U32 R2, R9, 0x180, R2 ;  /* 0x0000018009027825 */ /* 0x000fe200078e0002 */
[----:B------:R1:W-:Y:S01]  /*12a60*/  @P6 STG.E.U16 desc[UR14][R4.64+0xf0], R148 ;  /* 0x0000f09404006986 */ /* 0x0003e2000c10150e */
[----:B------:R-:W-:-:S02]  /*12a70*/  F2FP.F16.F32.PACK_AB R150, RZ, R150 ;  /* 0x00000096ff96723e */ /* 0x000fc400000000ff */
[----:B------:R-:W-:Y:S01]  /*12a80*/  F2FP.F16.F32.PACK_AB R151, RZ, R151 ;  /* 0x00000097ff97723e */ /* 0x000fe200000000ff */
[----:B------:R-:W-:Y:S01]  /*12a90*/  VIADD R3, R3, UR6 ;  /* 0x0000000603037c36 */ /* 0x000fe20008000000 */
[----:B------:R-:W-:Y:S02]  /*12aa0*/  ISETP.GT.AND P5, PT, R0, 0x1, P2 ;  /* 0x000000010000780c */ /* 0x000fe400017a4270 */
[----:B------:R-:W-:Y:S01]  /*12ab0*/  F2FP.F16.F32.PACK_AB R24, RZ, R24 ;  /* 0x00000018ff18723e */ /* 0x000fe200000000ff */
[----:B------:R-:W-:Y:S01]  /*12ac0*/  FMUL R25, R25, UR13 ;  /* 0x0000000d19197c20 */ /* 0x000fe20008400000 */
[----:B-1----:R-:W-:Y:S02]  /*12ad0*/  @P4 IMAD.MOV.U32 R4, RZ, RZ, R6 ;  /* 0x000000ffff044224 */ /* 0x002fe400078e0006 */
[----:B------:R-:W-:Y:S01]  /*12ae0*/  @P4 IMAD.MOV.U32 R5, RZ, RZ, R7 ;  /* 0x000000ffff054224 */ /* 0x000fe200078e0007 */
[----:B------:R-:W-:-:S04]  /*12af0*/  ISETP.GT.AND P0, PT, R14, 0xc8, PT ;  /* 0x000000c80e00780c */ /* 0x000fc80003f04270 */
[----:B------:R1:W-:Y:S01]  /*12b00*/  @P4 STG.E.U16 desc[UR14][R4.64+0xf0], R150 ;  /* 0x0000f09604004986 */ /* 0x0003e2000c10150e */
[----:B------:R-:W-:-:S03]  /*12b10*/  F2FP.F16.F32.PACK_AB R25, RZ, R25 ;  /* 0x00000019ff19723e */ /* 0x000fc600000000ff */
[----:B------:R2:W-:Y:S04]  /*12b20*/  @P1 STG.E.U16 desc[UR14][R6.64+0xf2], R151 ;  /* 0x0000f29706001986 */ /* 0x0005e8000c10150e */
[----:B------:R-:W-:Y:S01]  /*12b30*/  @P3 STG.E.U16 desc[UR14][R2.64], R24 ;  /* 0x0000001802003986 */ /* 0x000fe2000c10150e */
[----:B------:R-:W-:Y:S01]  /*12b40*/  ISETP.GT.AND P3, PT, R0, RZ, P0 ;  /* 0x000000ff0000720c */ /* 0x000fe20000764270 */
[----:B------:R-:W-:Y:S01]  /*12b50*/  FMUL R26, R26, UR13 ;  /* 0x0000000d1a1a7c20 */ /* 0x000fe20008400000 */
[----:B-1----:R-:W-:Y:S01]  /*12b60*/  IADD3 R4, P1, R2, UR9, RZ ;  /* 0x0000000902047c10 */ /* 0x002fe2000ff3e0ff */
[----:B------:R-:W-:Y:S01]  /*12b70*/  @P5 STG.E.U16 desc[UR14][R2.64+0x2], R25 ;  /* 0x0000021902005986 */ /* 0x000fe2000c10150e */
[C---:B------:R-:W-:Y:S02]  /*12b80*/  ISETP.GT.AND P6, PT, R0.reuse, 0x1, P0 ;  /* 0x000000010000780c */ /* 0x040fe400007c4270 */
[----:B------:R-:W-:Y:S01]  /*12b90*/  ISETP.GT.AND P5, PT, R0, 0x8, P2 ;  /* 0x000000080000780c */ /* 0x000fe200017a4270 */
[----:B------:R-:W-:Y:S01]  /*12ba0*/  FMUL R27, R27, UR13 ;  /* 0x0000000d1b1b7c20 */ /* 0x000fe20008400000 */
[----:B------:R-:W-:-:S02]  /*12bb0*/  F2FP.F16.F32.PACK_AB R26, RZ, R26 ;  /* 0x0000001aff1a723e */ /* 0x000fc400000000ff */
[----:B------:R-:W-:Y:S02]  /*12bc0*/  IADD3.X R5, R3, UR8, RZ, P1, !PT ;  /* 0x0000000803057c10 */ /* 0x000fe40008ffe4ff */
[----:B------:R-:W-:Y:S01]  /*12bd0*/  ISETP.GT.AND P4, PT, R0, 0x9, P2 ;  /* 0x000000090000780c */ /* 0x000fe20001784270 */
[----:B------:R-:W-:Y:S01]  /*12be0*/  FMUL R28, R28, UR13 ;  /* 0x0000000d1c1c7c20 */ /* 0x000fe20008400000 */
[----:B------:R-:W-:Y:S01]  /*12bf0*/  FMUL R29, R29, UR13 ;  /* 0x0000000d1d1d7c20 */ /* 0x000fe20008400000 */
[----:B------:R-:W-:Y:S01]  /*12c00*/  @P3 STG.E.U16 desc[UR14][R4.64], R26 ;  /* 0x0000001a04003986 */ /* 0x000fe2000c10150e */
[----:B------:R-:W-:Y:S02]  /*12c10*/  F2FP.F16.F32.PACK_AB R27, RZ, R27 ;  /* 0x0000001bff1b723e */ /* 0x000fe400000000ff */
[----:B------:R-:W-:Y:S02]  /*12c20*/  ISETP.GT.AND P3, PT, R0, 0x8, P0 ;  /* 0x000000080000780c */ /* 0x000fe40000764270 */
[----:B------:R-:W-:Y:S01]  /*12c30*/  F2FP.F16.F32.PACK_AB R28, RZ, R28 ;  /* 0x0000001cff1c723e */ /* 0x000fe200000000ff */
[----:B------:R-:W-:Y:S01]  /*12c40*/  FMUL R30, R30, UR13 ;  /* 0x0000000d1e1e7c20 */ /* 0x000fe20008400000 */
[----:B------:R-:W-:Y:S01]  /*12c50*/  F2FP.F16.F32.PACK_AB R29, RZ, R29 ;  /* 0x0000001dff1d723e */ /* 0x000fe200000000ff */
[----:B------:R-:W-:Y:S01]  /*12c60*/  @P6 STG.E.U16 desc[UR14][R4.64+0x2], R27 ;  /* 0x0000021b04006986 */ /* 0x000fe2000c10150e */
[----:B------:R-:W-:-:S03]  /*12c70*/  ISETP.GT.AND P6, PT, R0, 0x9, P0 ;  /* 0x000000090000780c */ /* 0x000fc600007c4270 */
[----:B------:R-:W-:Y:S01]  /*12c80*/  @P5 STG.E.U16 desc[UR14][R2.64+0x10], R28 ;  /* 0x0000101c02005986 */ /* 0x000fe2000c10150e */
[C---:B------:R-:W-:Y:S01]  /*12c90*/  ISETP.GT.AND P5, PT, R0.reuse, 0x10, P2 ;  /* 0x000000100000780c */ /* 0x040fe200017a4270 */
[----:B------:R-:W-:Y:S01]  /*12ca0*/  FMUL R31, R31, UR13 ;  /* 0x0000000d1f1f7c20 */ /* 0x000fe20008400000 */
[----:B------:R-:W-:Y:S01]  /*12cb0*/  F2FP.F16.F32.PACK_AB R30, RZ, R30 ;  /* 0x0000001eff1e723e */ /* 0x000fe200000000ff */
[----:B------:R-:W-:Y:S01]  /*12cc0*/  @P4 STG.E.U16 desc[UR14][R2.64+0x12], R29 ;  /* 0x0000121d02004986 */ /* 0x000fe2000c10150e */
[----:B------:R-:W-:Y:S01]  /*12cd0*/  ISETP.GT.AND P4, PT, R0, 0x11, P2 ;  /* 0x000000110000780c */ /* 0x000fe20001784270 */
[----:B------:R-:W-:Y:S01]  /*12ce0*/  FMUL R32, R32, UR13 ;  /* 0x0000000d20207c20 */ /* 0x000fe20008400000 */
[----:B------:R-:W-:Y:S01]  /*12cf0*/  FMUL R33, R33, UR13 ;  /* 0x0000000d21217c20 */ /* 0x000fe20008400000 */
[----:B------:R-:W-:Y:S01]  /*12d00*/  @P3 STG.E.U16 desc[UR14][R4.64+0x10], R30 ;  /* 0x0000101e04003986 */ /* 0x000fe2000c10150e */
[----:B------:R-:W-:Y:S02]  /*12d10*/  F2FP.F16.F32.PACK_AB R31, RZ, R31 ;  /* 0x0000001fff1f723e */ /* 0x000fe400000000ff */
[----:B------:R-:W-:-:S02]  /*12d20*/  ISETP.GT.AND P3, PT, R0, 0x10, P0 ;  /* 0x000000100000780c */ /* 0x000fc40000764270 */
[----:B------:R-:W-:Y:S01]  /*12d30*/  F2FP.F16.F32.PACK_AB R32, RZ, R32 ;  /* 0x00000020ff20723e */ /* 0x000fe200000000ff */
[----:B------:R-:W-:Y:S01]  /*12d40*/  FMUL R34, R34, UR13 ;  /* 0x0000000d22227c20 */ /* 0x000fe20008400000 */
[----:B------:R-:W-:Y:S01]  /*12d50*/  F2FP.F16.F32.PACK_AB R33, RZ, R33 ;  /* 0x00000021ff21723e */ /* 0x000fe200000000ff */
[----:B------:R-:W-:Y:S01]  /*12d60*/  @P6 STG.E.U16 desc[UR14][R4.64+0x12], R31 ;  /* 0x0000121f04006986 */ /* 0x000fe2000c10150e */
[----:B------:R-:W-:-:S03]  /*12d70*/  ISETP.GT.AND P6, PT, R0, 0x11, P0 ;  /* 0x000000110000780c */ /* 0x000fc600007c4270 */
[----:B------:R-:W-:Y:S01]  /*12d80*/  @P5 STG.E.U16 desc[UR14][R2.64+0x20], R32 ;  /* 0x0000202002005986 */ /* 0x000fe2000c10150e */
[----:B------:R-:W-:-:S03]  /*12d90*/  F2FP.F16.F32.PACK_AB R34, RZ, R34 ;  /* 0x00000022ff22723e */ /* 0x000fc600000000ff */
[----:B------:R-:W-:Y:S01]  /*12da0*/  @P4 STG.E.U16 desc[UR14][R2.64+0x22], R33 ;  /* 0x0000222102004986 */ /* 0x000fe2000c10150e */
[C---:B------:R-:W-:Y:S01]  /*12db0*/  ISETP.GT.AND P4, PT, R0.reuse, 0x18, P2 ;  /* 0x000000180000780c */ /* 0x040fe20001784270 */
[----:B------:R-:W-:Y:S01]  /*12dc0*/  FMUL R35, R35, UR13 ;  /* 0x0000000d23237c20 */ /* 0x000fe20008400000 */
[----:B------:R-:W-:Y:S01]  /*12dd0*/  ISETP.GT.AND P5, PT, R0, 0x19, P2 ;  /* 0x000000190000780c */ /* 0x000fe200017a4270 */
[----:B------:R-:W-:Y:S01]  /*12de0*/  FMUL R36, R36, UR13 ;  /* 0x0000000d24247c20 */ /* 0x000fe20008400000 */
[----:B------:R-:W-:Y:S01]  /*12df0*/  FMUL R37, R37, UR13 ;  /* 0x0000000d25257c20 */ /* 0x000fe20008400000 */
[----:B------:R-:W-:Y:S01]  /*12e00*/  @P3 STG.E.U16 desc[UR14][R4.64+0x20], R34 ;  /* 0x0000202204003986 */ /* 0x000fe2000c10150e */
[----:B------:R-:W-:Y:S02]  /*12e10*/  ISETP.GT.AND P3, PT, R0, 0x18, P0 ;  /* 0x000000180000780c */ /* 0x000fe40000764270 */
[----:B------:R-:W-:Y:S01]  /*12e20*/  F2FP.F16.F32.PACK_AB R35, RZ, R35 ;  /* 0x00000023ff23723e */ /* 0x000fe200000000ff */
[----:B------:R-:W-:Y:S01]  /*12e30*/  FMUL R38, R38, UR13 ;  /* 0x0000000d26267c20 */ /* 0x000fe20008400000 */
[----:B------:R-:W-:-:S02]  /*12e40*/  F2FP.F16.F32.PACK_AB R36, RZ, R36 ;  /* 0x00000024ff24723e */ /* 0x000fc400000000ff */
[----:B------:R-:W-:Y:S01]  /*12e50*/  F2FP.F16.F32.PACK_AB R37, RZ, R37 ;  /* 0x00000025ff25723e */ /* 0x000fe200000000ff */
[----:B------:R-:W-:Y:S01]  /*12e60*/  @P6 STG.E.U16 desc[UR14][R4.64+0x22], R35 ;  /* 0x0000222304006986 */ /* 0x000fe2000c10150e */
[----:B------:R-:W-:-:S03]  /*12e70*/  F2FP.F16.F32.PACK_AB R38, RZ, R38 ;  /* 0x00000026ff26723e */ /* 0x000fc600000000ff */
[----:B------:R-:W-:Y:S01]  /*12e80*/  @P4 STG.E.U16 desc[UR14][R2.64+0x30], R36 ;  /* 0x0000302402004986 */ /* 0x000fe2000c10150e */
[C---:B------:R-:W-:Y:S02]  /*12e90*/  ISETP.GT.AND P4, PT, R0.reuse, 0x19, P0 ;  /* 0x000000190000780c */ /* 0x040fe40000784270 */
[C---:B------:R-:W-:Y:S01]  /*12ea0*/  ISETP.GT.AND P6, PT, R0.reuse, 0x20, P2 ;  /* 0x000000200000780c */ /* 0x040fe200017c4270 */
[----:B------:R-:W-:Y:S01]  /*12eb0*/  @P5 STG.E.U16 desc[UR14][R2.64+0x32], R37 ;  /* 0x0000322502005986 */ /* 0x000fe2000c10150e */
[----:B------:R-:W-:Y:S01]  /*12ec0*/  ISETP.GT.AND P5, PT, R0, 0x21, P2 ;  /* 0x000000210000780c */ /* 0x000fe200017a4270 */
[----:B------:R-:W-:Y:S01]  /*12ed0*/  FMUL R39, R39, UR13 ;  /* 0x0000000d27277c20 */ /* 0x000fe20008400000 */
[----:B------:R-:W-:Y:S01]  /*12ee0*/  FMUL R40, R40, UR13 ;  /* 0x0000000d28287c20 */ /* 0x000fe20008400000 */
[----:B------:R-:W-:Y:S01]  /*12ef0*/  FMUL R41, R41, UR13 ;  /* 0x0000000d29297c20 */ /* 0x000fe20008400000 */
[----:B------:R-:W-:Y:S01]  /*12f00*/  @P3 STG.E.U16 desc[UR14][R4.64+0x30], R38 ;  /* 0x0000302604003986 */ /* 0x000fe2000c10150e */
[----:B------:R-:W-:Y:S01]  /*12f10*/  ISETP.GT.AND P3, PT, R0, 0x20, P0 ;  /* 0x000000200000780c */ /* 0x000fe20000764270 */
[----:B------:R-:W-:Y:S01]  /*12f20*/  FMUL R42, R42, UR13 ;  /* 0x0000000d2a2a7c20 */ /* 0x000fe20008400000 */
[----:B------:R-:W-:-:S02]  /*12f30*/  F2FP.F16.F32.PACK_AB R39, RZ, R39 ;  /* 0x00000027ff27723e */ /* 0x000fc400000000ff */
[----:B------:R-:W-:Y:S02]  /*12f40*/  F2FP.F16.F32.PACK_AB R40, RZ, R40 ;  /* 0x00000028ff28723e */ /* 0x000fe400000000ff */
[----:B------:R-:W-:Y:S01]  /*12f50*/  F2FP.F16.F32.PACK_AB R41, RZ, R41 ;  /* 0x00000029ff29723e */ /* 0x000fe200000000ff */
[----:B------:R-:W-:Y:S01]  /*12f60*/  @P4 STG.E.U16 desc[UR14][R4.64+0x32], R39 ;  /* 0x0000322704004986 */ /* 0x000fe2000c10150e */
[----:B------:R-:W-:Y:S02]  /*12f70*/  F2FP.F16.F32.PACK_AB R42, RZ, R42 ;  /* 0x0000002aff2a723e */ /* 0x000fe400000000ff */
        /* <DEDUP_REMOVED lines=31> */
[----:B------:R-:W-:-:S03]  /*13170*/  F2FP.F16.F32.PACK_AB R50, RZ, R50 ;  /* 0x00000032ff32723e */ /* 0x000fc600000000ff */
[----:B------:R-:W-:Y:S01]  /*13180*/  @P6 STG.E.U16 desc[UR14][R2.64+0x60], R48 ;  /* 0x0000603002006986 */ /* 0x000fe2000c10150e */
[----:B--2---:R-:W-:-:S03]  /*13190*/  IADD3.X R7, R3, UR8, RZ, P1, !PT ;  /* 0x0000000803077c10 */ /* 0x004fc60008ffe4ff */
[----:B------:R-:W-:Y:S01]  /*131a0*/  @P5 STG.E.U16 desc[UR14][R2.64+0x62], R49 ;  /* 0x0000623102005986 */ /* 0x000fe2000c10150e */
[C---:B------:R-:W-:Y:S02]  /*131b0*/  ISETP.GT.AND P5, PT, R0.reuse, 0x31, P0 ;  /* 0x000000310000780c */ /* 0x040fe400007a4270 */
[C---:B------:R-:W-:Y:S01]  /*131c0*/  ISETP.GT.AND P1, PT, R0.reuse, 0x38, P0 ;  /* 0x000000380000780c */ /* 0x040fe20000724270 */
[----:B------:R1:W-:Y:S01]  /*131d0*/  @P3 STG.E.U16 desc[UR14][R4.64+0x60], R50 ;  /* 0x0000603204003986 */ /* 0x0003e2000c10150e */
[C---:B------:R-:W-:Y:S02]  /*131e0*/  ISETP.GT.AND P3, PT, R0.reuse, 0x39, P0 ;  /* 0x000000390000780c */ /* 0x040fe40000764270 */
[C---:B------:R-:W-:Y:S01]  /*131f0*/  ISETP.GT.AND P6, PT, R0.reuse, 0x38, P2 ;  /* 0x000000380000780c */ /* 0x040fe200017c4270 */
[----:B------:R-:W-:Y:S01]  /*13200*/  FMUL R51, R51, UR13 ;  /* 0x0000000d33337c20 */ /* 0x000fe20008400000 */
[----:B------:R-:W-:Y:S01]  /*13210*/  ISETP.GT.AND P4, PT, R0, 0x39, P2 ;  /* 0x000000390000780c */ /* 0x000fe20001784270 */
[----:B------:R-:W-:Y:S01]  /*13220*/  FMUL R52, R52, UR13 ;  /* 0x0000000d34347c20 */ /* 0x000fe20008400000 */
[----:B------:R-:W-:Y:S01]  /*13230*/  FMUL R53, R53, UR13 ;  /* 0x0000000d35357c20 */ /* 0x000fe20008400000 */
[----:B------:R-:W-:Y:S01]  /*13240*/  FMUL R54, R54, UR13 ;  /* 0x0000000d36367c20 */ /* 0x000fe20008400000 */
[----:B------:R-:W-:Y:S01]  /*13250*/  FMUL R55, R55, UR13 ;  /* 0x0000000d37377c20 */ /* 0x000fe20008400000 */
[----:B------:R-:W-:Y:S01]  /*13260*/  F2FP.F16.F32.PACK_AB R51, RZ, R51 ;  /* 0x00000033ff33723e */ /* 0x000fe200000000ff */
[----:B------:R-:W-:Y:S01]  /*13270*/  @P5 IMAD.MOV.U32 R6, RZ, RZ, R4 ;  /* 0x000000ffff065224 */ /* 0x000fe200078e0004 */
[----:B------:R-:W-:Y:S01]  /*13280*/  F2FP.F16.F32.PACK_AB R52, RZ, R52 ;  /* 0x00000034ff34723e */ /* 0x000fe200000000ff */
[C---:B-1----:R-:W-:Y:S01]  /*13290*/  VIADD R4, R2.reuse, UR9 ;  /* 0x0000000902047c36 */ /* 0x042fe20008000000 */
[----:B------:R-:W-:Y:S01]  /*132a0*/  F2FP.F16.F32.PACK_AB R53, RZ, R53 ;  /* 0x00000035ff35723e */ /* 0x000fe200000000ff */
[----:B------:R-:W-:Y:S01]  /*132b0*/  @P1 IMAD.MOV.U32 R5, RZ, RZ, R7 ;  /* 0x000000ffff051224 */ /* 0x000fe200078e0007 */
[----:B------:R-:W-:Y:S01]  /*132c0*/  F2FP.F16.F32.PACK_AB R54, RZ, R54 ;  /* 0x00000036ff36723e */ /* 0x000fe200000000ff */
[----:B------:R-:W-:Y:S01]  /*132d0*/  VIADD R8, R2, UR9 ;  /* 0x0000000902087c36 */ /* 0x000fe20008000000 */
[----:B------:R-:W-:Y:S01]  /*132e0*/  F2FP.F16.F32.PACK_AB R55, RZ, R55 ;  /* 0x00000037ff37723e */ /* 0x000fe200000000ff */
[----:B------:R-:W-:Y:S01]  /*132f0*/  @P5 STG.E.U16 desc[UR14][R6.64+0x62], R51 ;  /* 0x0000623306005986 */ /* 0x000fe2000c10150e */
[----:B------:R-:W-:-:S03]  /*13300*/  @P3 MOV R9, R7 ;  /* 0x0000000700093202 */ /* 0x000fc60000000f00 */
[----:B------:R-:W-:Y:S04]  /*13310*/  @P6 STG.E.U16 desc[UR14][R2.64+0x70], R52 ;  /* 0x0000703402006986 */ /* 0x000fe8000c10150e */
[----:B------:R-:W-:Y:S04]  /*13320*/  @P4 STG.E.U16 desc[UR14][R2.64+0x72], R53 ;  /* 0x0000723502004986 */ /* 0x000fe8000c10150e */
[----:B------:R1:W-:Y:S01]  /*13330*/  @P1 STG.E.U16 desc[UR14][R4.64+0x70], R54 ;  /* 0x0000703604001986 */ /* 0x0003e2000c10150e */
[----:B------:R-:W-:-:S03]  /*13340*/  ISETP.GT.AND P1, PT, R0, 0x40, P0 ;  /* 0x000000400000780c */ /* 0x000fc60000724270 */
[----:B------:R2:W-:Y:S01]  /*13350*/  @P3 STG.E.U16 desc[UR14][R8.64+0x72], R55 ;  /* 0x0000723708003986 */ /* 0x0005e2000c10150e */
[C---:B------:R-:W-:Y:S02]  /*13360*/  ISETP.GT.AND P3, PT, R0.reuse, 0x41, P0 ;  /* 0x000000410000780c */ /* 0x040fe40000764270 */
[C---:B------:R-:W-:Y:S02]  /*13370*/  ISETP.GT.AND P4, PT, R0.reuse, 0x40, P2 ;  /* 0x000000400000780c */ /* 0x040fe40001784270 */
[----:B------:R-:W-:Y:S01]  /*13380*/  ISETP.GT.AND P5, PT, R0, 0x41, P2 ;  /* 0x000000410000780c */ /* 0x000fe200017a4270 */
[----:B------:R-:W-:Y:S01]  /*13390*/  FMUL R56, R56, UR13 ;  /* 0x0000000d38387c20 */ /* 0x000fe20008400000 */
[----:B------:R-:W-:Y:S01]  /*133a0*/  FMUL R57, R57, UR13 ;  /* 0x0000000d39397c20 */ /* 0x000fe20008400000 */
[----:B------:R-:W-:Y:S01]  /*133b0*/  FMUL R58, R58, UR13 ;  /* 0x0000000d3a3a7c20 */ /* 0x000fe20008400000 */
[----:B------:R-:W-:Y:S02]  /*133c0*/  FMUL R59, R59, UR13 ;  /* 0x0000000d3b3b7c20 */ /* 0x000fe40008400000 */
[----:B------:R-:W-:Y:S01]  /*133d0*/  F2FP.F16.F32.PACK_AB R56, RZ, R56 ;  /* 0x00000038ff38723e */ /* 0x000fe200000000ff */
[--C-:B-1----:R-:W-:Y:S01]  /*133e0*/  @P1 IMAD.MOV.U32 R5, RZ, RZ, R7.reuse ;  /* 0x000000ffff051224 */ /* 0x102fe200078e0007 */
[----:B------:R-:W-:Y:S01]  /*133f0*/  F2FP.F16.F32.PACK_AB R57, RZ, R57 ;  /* 0x00000039ff39723e */ /* 0x000fe200000000ff */
[----:B--2---:R-:W-:Y:S01]  /*13400*/  @P3 IMAD.MOV.U32 R9, RZ, RZ, R7 ;  /* 0x000000ffff093224 */ /* 0x004fe200078e0007 */
[----:B------:R-:W-:-:S02]  /*13410*/  F2FP.F16.F32.PACK_AB R58, RZ, R58 ;  /* 0x0000003aff3a723e */ /* 0x000fc400000000ff */
[----:B------:R-:W-:Y:S01]  /*13420*/  F2FP.F16.F32.PACK_AB R59, RZ, R59 ;  /* 0x0000003bff3b723e */ /* 0x000fe200000000ff */
        /* <DEDUP_REMOVED lines=18> */
[----:B------:R-:W-:Y:S01]  /*13550*/  @P4 STG.E.U16 desc[UR14][R2.64+0x90], R60 ;  /* 0x0000903c02004986 */ /* 0x000fe2000c10150e */
[----:B------:R-:W-:-:S03]  /*13560*/  ISETP.GT.AND P4, PT, R0, 0x50, P2 ;  /* 0x000000500000780c */ /* 0x000fc60001784270 */
[----:B------:R-:W-:Y:S01]  /*13570*/  @P5 STG.E.U16 desc[UR14][R2.64+0x92], R61 ;  /* 0x0000923d02005986 */ /* 0x000fe2000c10150e */
[----:B------:R-:W-:-:S03]  /*13580*/  FMUL R64, R64, UR13 ;  /* 0x0000000d40407c20 */ /* 0x000fc60008400000 */
[----:B------:R1:W-:Y:S01]  /*13590*/  @P1 STG.E.U16 desc[UR14][R4.64+0x90], R62 ;  /* 0x0000903e04001986 */ /* 0x0003e2000c10150e */
[----:B------:R-:W-:-:S03]  /*135a0*/  ISETP.GT.AND P1, PT, R0, 0x50, P0 ;  /* 0x000000500000780c */ /* 0x000fc60000724270 */
[----:B------:R2:W-:Y:S01]  /*135b0*/  @P3 STG.E.U16 desc[UR14][R8.64+0x92], R63 ;  /* 0x0000923f08003986 */ /* 0x0005e2000c10150e */
        /* <DEDUP_REMOVED lines=8> */
[----:B------:R-:W-:Y:S01]  /*13640*/  ISETP.GT.AND P4, PT, R0, 0x58, P2 ;  /* 0x000000580000780c */ /* 0x000fe20001784270 */
[--C-:B-1----:R-:W-:Y:S01]  /*13650*/  @P1 IMAD.MOV.U32 R5, RZ, RZ, R7.reuse ;  /* 0x000000ffff051224 */ /* 0x102fe200078e0007 */
[----:B------:R-:W-:Y:S01]  /*13660*/  F2FP.F16.F32.PACK_AB R66, RZ, R66 ;  /* 0x00000042ff42723e */ /* 0x000fe200000000ff */
[----:B--2---:R-:W-:Y:S01]  /*13670*/  @P3 IMAD.MOV.U32 R9, RZ, RZ, R7 ;  /* 0x000000ffff093224 */ /* 0x004fe200078e0007 */
[----:B------:R-:W-:Y:S01]  /*13680*/  F2FP.F16.F32.PACK_AB R67, RZ, R67 ;  /* 0x00000043ff43723e */ /* 0x000fe200000000ff */
[----:B------:R-:W-:Y:S01]  /*13690*/  FMUL R68, R68, UR13 ;  /* 0x0000000d44447c20 */ /* 0x000fe20008400000 */
[----:B------:R-:W-:Y:S04]  /*136a0*/  @P5 STG.E.U16 desc[UR14][R2.64+0xa2], R65 ;  /* 0x0000a24102005986 */ /* 0x000fe8000c10150e */
[----:B------:R1:W-:Y:S01]  /*136b0*/  @P1 STG.E.U16 desc[UR14][R4.64+0xa0], R66 ;  /* 0x0000a04204001986 */ /* 0x0003e2000c10150e */
[----:B------:R-:W-:-:S02]  /*136c0*/  ISETP.GT.AND P1, PT, R0, 0x58, P0 ;  /* 0x000000580000780c */ /* 0x000fc40000724270 */
[----:B------:R-:W-:Y:S01]  /*136d0*/  F2FP.F16.F32.PACK_AB R68, RZ, R68 ;  /* 0x00000044ff44723e */ /* 0x000fe200000000ff */
[----:B------:R2:W-:Y:S01]  /*136e0*/  @P3 STG.E.U16 desc[UR14][R8.64+0xa2], R67 ;  /* 0x0000a24308003986 */ /* 0x0005e2000c10150e */
[C---:B------:R-:W-:Y:S02]  /*136f0*/  ISETP.GT.AND P3, PT, R0.reuse, 0x59, P0 ;  /* 0x000000590000780c */ /* 0x040fe40000764270 */
[C---:B------:R-:W-:Y:S01]  /*13700*/  ISETP.GT.AND P5, PT, R0.reuse, 0x59, P2 ;  /* 0x000000590000780c */ /* 0x040fe200017a4270 */
[----:B------:R-:W-:Y:S01]  /*13710*/  FMUL R69, R69, UR13 ;  /* 0x0000000d45457c20 */ /* 0x000fe20008400000 */
[----:B------:R-:W-:Y:S01]  /*13720*/  @P4 STG.E.U16 desc[UR14][R2.64+0xb0], R68 ;  /* 0x0000b04402004986 */ /* 0x000fe2000c10150e */
[----:B------:R-:W-:Y:S01]  /*13730*/  ISETP.GT.AND P4, PT, R0, 0x60, P2 ;  /* 0x000000600000780c */ /* 0x000fe20001784270 */
[----:B------:R-:W-:Y:S01]  /*13740*/  FMUL R70, R70, UR13 ;  /* 0x0000000d46467c20 */ /* 0x000fe20008400000 */
[----:B------:R-:W-:Y:S01]  /*13750*/  FMUL R71, R71, UR13 ;  /* 0x0000000d47477c20 */ /* 0x000fe20008400000 */
[----:B------:R-:W-:Y:S01]  /*13760*/  FMUL R72, R72, UR13 ;  /* 0x0000000d48487c20 */ /* 0x000fe20008400000 */
[----:B------:R-:W-:Y:S01]  /*13770*/  F2FP.F16.F32.PACK_AB R69, RZ, R69 ;  /* 0x00000045ff45723e */ /* 0x000fe200000000ff */
[----:B-1----:R-:W-:Y:S01]  /*13780*/  @P1 IMAD.MOV.U32 R5, RZ, RZ, R7 ;  /* 0x000000ffff051224 */ /* 0x002fe200078e0007 */
[----:B------:R-:W-:-:S02]  /*13790*/  F2FP.F16.F32.PACK_AB R70, RZ, R70 ;  /* 0x00000046ff46723e */ /* 0x000fc400000000ff */
[----:B------:R-:W-:Y:S01]  /*137a0*/  F2FP.F16.F32.PACK_AB R71, RZ, R71 ;  /* 0x00000047ff47723e */ /* 0x000fe200000000ff */
[----:B--2---:R-:W-:Y:S01]  /*137b0*/  @P3 IMAD.MOV.U32 R9, RZ, RZ, R7 ;  /* 0x000000ffff093224 */ /* 0x004fe200078e0007 */
[----:B------:R-:W-:Y:S01]  /*137c0*/  F2FP.F16.F32.PACK_AB R72, RZ, R72 ;  /* 0x00000048ff48723e */ /* 0x000fe200000000ff */
[----:B------:R-:W-:Y:S01]  /*137d0*/  @P5 STG.E.U16 desc[UR14][R2.64+0xb2], R69 ;  /* 0x0000b24502005986 */ /* 0x000fe2000c10150e */
[C---:B------:R-:W-:Y:S01]  /*137e0*/  ISETP.GT.AND P5, PT, R0.reuse, 0x61, P2 ;  /* 0x000000610000780c */ /* 0x040fe200017a4270 */
[----:B------:R-:W-:Y:S02]  /*137f0*/  FMUL R73, R73, UR13 ;  /* 0x0000000d49497c20 */ /* 0x000fe40008400000 */
[----:B------:R1:W-:Y:S04]  /*13800*/  @P1 STG.E.U16 desc[UR14][R4.64+0xb0], R70 ;  /* 0x0000b04604001986 */ /* 0x0003e8000c10150e */
[----:B------:R2:W-:Y:S01]  /*13810*/  @P3 STG.E.U16 desc[UR14][R8.64+0xb2], R71 ;  /* 0x0000b24708003986 */ /* 0x0005e2000c10150e */
[----:B------:R-:W-:-:S03]  /*13820*/  ISETP.GT.AND P3, PT, R0, 0x60, P0 ;  /* 0x000000600000780c */ /* 0x000fc60000764270 */
[----:B------:R-:W-:Y:S01]  /*13830*/  @P4 STG.E.U16 desc[UR14][R2.64+0xc0], R72 ;  /* 0x0000c04802004986 */ /* 0x000fe2000c10150e */
[----:B------:R-:W-:Y:S02]  /*13840*/  ISETP.GT.AND P4, PT, R0, 0x61, P0 ;  /* 0x000000610000780c */ /* 0x000fe40000784270 */
[----:B------:R-:W-:Y:S01]  /*13850*/  F2FP.F16.F32.PACK_AB R73, RZ, R73 ;  /* 0x00000049ff49723e */ /* 0x000fe200000000ff */
[----:B------:R-:W-:Y:S01]  /*13860*/  FMUL R74, R74, UR13 ;  /* 0x0000000d4a4a7c20 */ /* 0x000fe20008400000 */
[----:B------:R-:W-:Y:S01]  /*13870*/  FMUL R75, R75, UR13 ;  /* 0x0000000d4b4b7c20 */ /* 0x000fe20008400000 */
[C---:B------:R-:W-:Y:S02]  /*13880*/  ISETP.GT.AND P1, PT, R0.reuse, 0x69, P2 ;  /* 0x000000690000780c */ /* 0x040fe40001724270 */
[----:B------:R-:W-:Y:S01]  /*13890*/  @P5 STG.E.U16 desc[UR14][R2.64+0xc2], R73 ;  /* 0x0000c24902005986 */ /* 0x000fe2000c10150e */
[----:B------:R-:W-:Y:S01]  /*138a0*/  ISETP.GT.AND P5, PT, R0, 0x68, P2 ;  /* 0x000000680000780c */ /* 0x000fe200017a4270 */
[--C-:B-1----:R-:W-:Y:S01]  /*138b0*/  @P3 IMAD.MOV.U32 R5, RZ, RZ, R7.reuse ;  /* 0x000000ffff053224 */ /* 0x102fe200078e0007 */
[----:B------:R-:W-:Y:S01]  /*138c0*/  F2FP.F16.F32.PACK_AB R74, RZ, R74 ;  /* 0x0000004aff4a723e */ /* 0x000fe200000000ff */
[----:B------:R-:W-:Y:S01]  /*138d0*/  FMUL R76, R76, UR13 ;  /* 0x0000000d4c4c7c20 */ /* 0x000fe20008400000 */
[----:B------:R-:W-:Y:S01]  /*138e0*/  F2FP.F16.F32.PACK_AB R75, RZ, R75 ;  /* 0x0000004bff4b723e */ /* 0x000fe200000000ff */
[----:B--2---:R-:W-:-:S02]  /*138f0*/  @P4 IMAD.MOV.U32 R9, RZ, RZ, R7 ;  /* 0x000000ffff094224 */ /* 0x004fc400078e0007 */
[----:B------:R-:W-:Y:S01]  /*13900*/  FMUL R77, R77, UR13 ;  /* 0x0000000d4d4d7c20 */ /* 0x000fe20008400000 */
[----:B------:R1:W-:Y:S01]  /*13910*/  @P3 STG.E.U16 desc[UR14][R4.64+0xc0], R74 ;  /* 0x0000c04a04003986 */ /* 0x0003e2000c10150e */
[----:B------:R-:W-:Y:S02]  /*13920*/  F2FP.F16.F32.PACK_AB R76, RZ, R76 ;  /* 0x0000004cff4c723e */ /* 0x000fe400000000ff */
[C---:B------:R-:W-:Y:S01]  /*13930*/  ISETP.GT.AND P3, PT, R0.reuse, 0x68, P0 ;  /* 0x000000680000780c */ /* 0x040fe20000764270 */
[----:B------:R2:W-:Y:S01]  /*13940*/  @P4 STG.E.U16 desc[UR14][R8.64+0xc2], R75 ;  /* 0x0000c24b08004986 */ /* 0x0005e2000c10150e */
[----:B------:R-:W-:Y:S02]  /*13950*/  F2FP.F16.F32.PACK_AB R77, RZ, R77 ;  /* 0x0000004dff4d723e */ /* 0x000fe400000000ff */
        /* <DEDUP_REMOVED lines=8> */
[----:B-1----:R-:W-:Y:S02]  /*139e0*/  @P3 MOV R5, R7 ;  /* 0x0000000700053202 */ /* 0x002fe40000000f00 */
[----:B------:R-:W-:Y:S01]  /*139f0*/  F2FP.F16.F32.PACK_AB R79, RZ, R79 ;  /* 0x0000004fff4f723e */ /* 0x000fe200000000ff */
[----:B--2---:R-:W-:Y:S01]  /*13a00*/  @P4 IMAD.MOV.U32 R9, RZ, RZ, R7 ;  /* 0x000000ffff094224 */ /* 0x004fe200078e0007 */
[----:B------:R-:W-:Y:S01]  /*13a10*/  F2FP.F16.F32.PACK_AB R80, RZ, R80 ;  /* 0x00000050ff50723e */ /* 0x000fe200000000ff */
[----:B------:R1:W-:Y:S01]  /*13a20*/  @P3 STG.E.U16 desc[UR14][R4.64+0xd0], R78 ;  /* 0x0000d04e04003986 */ /* 0x0003e2000c10150e */
[----:B------:R-:W-:-:S02]  /*13a30*/  ISETP.GT.AND P6, PT, R0, 0x70, P0 ;  /* 0x000000700000780c */ /* 0x000fc400007c4270 */
[C---:B------:R-:W-:Y:S01]  /*13a40*/  ISETP.GT.AND P5, PT, R0.reuse, 0x71, P0 ;  /* 0x000000710000780c */ /* 0x040fe200007a4270 */
        /* <DEDUP_REMOVED lines=9> */
[----:B------:R-:W-:Y:S01]  /*13ae0*/  FMUL R84, R84, UR13 ;  /* 0x0000000d54547c20 */ /* 0x000fe20008400000 */
[----:B------:R-:W-:Y:S01]  /*13af0*/  ISETP.GT.AND P0, PT, R0, 0x79, P0 ;  /* 0x000000790000780c */ /* 0x000fe20000704270 */
[----:B------:R-:W-:Y:S01]  /*13b00*/  FMUL R85, R85, UR13 ;  /* 0x0000000d55557c20 */ /* 0x000fe20008400000 */
[----:B------:R-:W-:Y:S01]  /*13b10*/  FMUL R86, R86, UR13 ;  /* 0x0000000d56567c20 */ /* 0x000fe20008400000 */
[----:B------:R-:W-:Y:S01]  /*13b20*/  F2FP.F16.F32.PACK_AB R81, RZ, R81 ;  /* 0x00000051ff51723e */ /* 0x000fe200000000ff */
[--C-:B-1----:R-:W-:Y:S01]  /*13b30*/  @P6 IMAD.MOV.U32 R5, RZ, RZ, R7.reuse ;  /* 0x000000ffff056224 */ /* 0x102fe200078e0007 */
[----:B------:R-:W-:Y:S01]  /*13b40*/  F2FP.F16.F32.PACK_AB R82, RZ, R82 ;  /* 0x00000052ff52723e */ /* 0x000fe200000000ff */
[----:B--2---:R-:W-:Y:S01]  /*13b50*/  @P5 IMAD.MOV.U32 R9, RZ, RZ, R7 ;  /* 0x000000ffff095224 */ /* 0x004fe200078e0007 */
[----:B------:R-:W-:Y:S01]  /*13b60*/  F2FP.F16.F32.PACK_AB R83, RZ, R83 ;  /* 0x00000053ff53723e */ /* 0x000fe200000000ff */
[--C-:B------:R-:W-:Y:S01]  /*13b70*/  @P3 IMAD.MOV.U32 R10, RZ, RZ, R2.reuse ;  /* 0x000000ffff0a3224 */ /* 0x100fe200078e0002 */
[----:B------:R-:W-:Y:S01]  /*13b80*/  F2FP.F16.F32.PACK_AB R84, RZ, R84 ;  /* 0x00000054ff54723e */ /* 0x000fe200000000ff */
[--C-:B------:R-:W-:Y:S01]  /*13b90*/  @P3 IMAD.MOV.U32 R11, RZ, RZ, R3.reuse ;  /* 0x000000ffff0b3224 */ /* 0x100fe200078e0003 */
[----:B------:R-:W-:Y:S01]  /*13ba0*/  F2FP.F16.F32.PACK_AB R85, RZ, R85 ;  /* 0x00000055ff55723e */ /* 0x000fe200000000ff */
[----:B------:R-:W-:Y:S01]  /*13bb0*/  @P2 IMAD.MOV.U32 R12, RZ, RZ, R2 ;  /* 0x000000ffff0c2224 */ /* 0x000fe200078e0002 */
[----:B------:R3:W-:Y:S01]  /*13bc0*/  @P1 STG.E.U16 desc[UR14][R2.64+0xe2], R81 ;  /* 0x0000e25102001986 */ /* 0x0007e2000c10150e */
[----:B------:R-:W-:Y:S01]  /*13bd0*/  @P2 IMAD.MOV.U32 R13, RZ, RZ, R3 ;  /* 0x000000ffff0d2224 */ /* 0x000fe200078e0003 */
[----:B------:R-:W-:Y:S01]  /*13be0*/  F2FP.F16.F32.PACK_AB R86, RZ, R86 ;  /* 0x00000056ff56723e */ /* 0x000fe200000000ff */
[----:B------:R-:W-:Y:S01]  /*13bf0*/  VIADD R14, R2, UR9 ;  /* 0x00000009020e7c36 */ /* 0x000fe20008000000 */
[----:B------:R3:W-:Y:S01]  /*13c00*/  @P6 STG.E.U16 desc[UR14][R4.64+0xe0], R82 ;  /* 0x0000e05204006986 */ /* 0x0007e2000c10150e */
[----:B------:R-:W-:-:S03]  /*13c10*/  @P4 IMAD.MOV.U32 R15, RZ, RZ, R7 ;  /* 0x000000ffff0f4224 */ /* 0x000fc600078e0007 */
[----:B------:R3:W-:Y:S01]  /*13c20*/  @P5 STG.E.U16 desc[UR14][R8.64+0xe2], R83 ;  /* 0x0000e25308005986 */ /* 0x0007e2000c10150e */
[----:B------:R-:W-:-:S03]  /*13c30*/  VIADD R16, R2, UR9 ;  /* 0x0000000902107c36 */ /* 0x000fc60008000000 */
[----:B------:R3:W-:Y:S04]  /*13c40*/  @P3 STG.E.U16 desc[UR14][R10.64+0xf0], R84 ;  /* 0x0000f0540a003986 */ /* 0x0007e8000c10150e */
[----:B------:R3:W-:Y:S01]  /*13c50*/  @P2 STG.E.U16 desc[UR14][R12.64+0xf2], R85 ;  /* 0x0000f2550c002986 */ /* 0x0007e2000c10150e */
[----:B------:R-:W-:-:S03]  /*13c60*/  FMUL R87, R87, UR13 ;  /* 0x0000000d57577c20 */ /* 0x000fc60008400000 */
[----:B------:R3:W-:Y:S01]  /*13c70*/  @P4 STG.E.U16 desc[UR14][R14.64+0xf0], R86 ;  /* 0x0000f0560e004986 */ /* 0x0007e2000c10150e */
[----:B------:R-:W-:Y:S05]  /*13c80*/  @!P0 EXIT ;  /* 0x000000000000894d */ /* 0x000fea0003800000 */
[----:B------:R-:W-:Y:S02]  /*13c90*/  F2FP.F16.F32.PACK_AB R87, RZ, R87 ;  /* 0x00000057ff57723e */ /* 0x000fe400000000ff */
[----:B------:R-:W-:-:S05]  /*13ca0*/  MOV R17, R7 ;  /* 0x0000000700117202 */ /* 0x000fca0000000f00 */
[----:B------:R-:W-:Y:S01]  /*13cb0*/  STG.E.U16 desc[UR14][R16.64+0xf2], R87 ;  /* 0x0000f25710007986 */ /* 0x000fe2000c10150e */
[----:B------:R-:W-:Y:S05]  /*13cc0*/  EXIT ;  /* 0x000000000000794d */ /* 0x000fea0003800000 */
.L_x_14:
[----:B------:R-:W-:-:S13]  /*13cd0*/  ISETP.NE.AND P0, PT, RZ, UR7, PT ;  /* 0x00000007ff007c0c */ /* 0x000fda000bf05270 */
[----:B------:R-:W-:Y:S05]  /*13ce0*/  @P0 EXIT ;  /* 0x000000000000094d */ /* 0x000fea0003800000 */
[----:B------:R-:W-:-:S13]  /*13cf0*/  ELECT P0, URZ, PT ;  /* 0x00000000003f782f */ /* 0x000fda0003800000 */
[----:B------:R-:W-:Y:S05]  /*13d00*/  @!P0 BRA `(.L_x_531) ;  /* 0x0000000400ec8947 */ /* 0x000fea0003800000 */
[----:B------:R-:W-:-:S06]  /*13d10*/  UISETP.GE.AND UP0, UPT, UR5, 0x1, UPT ;  /* 0x000000010500788c */ /* 0x000fcc000bf06270 */
[----:B------:R-:W-:-:S13]  /*13d20*/  PLOP3.LUT P0, PT, PT, PT, UP0, 0x80, 0x0 ;  /* 0x000000000000781c */ /* 0x000fda0003f0f008 */
[----:B------:R-:W-:Y:S05]  /*13d30*/  @!P0 BRA `(.L_x_531) ;  /* 0x0000000400e08947 */ /* 0x000fea0003800000 */
[----:B------:R-:W0:Y:S01]  /*13d40*/  S2R R2, SR_CgaCtaId ;  /* 0x0000000000027919 */ /* 0x000e220000008800 */
[----:B------:R-:W-:Y:S01]  /*13d50*/  UIMAD UR7, UR32, UR33, URZ ;  /* 0x00000021200772a4 */ /* 0x000fe2000f8e023f */
[----:B------:R-:W-:Y:S01]  /*13d60*/  IMAD.SHL.U32 R16, R4, 0x100, RZ ;  /* 0x0000010004107824 */ /* 0x000fe200078e00ff */
[----:B------:R-:W-:Y:S01]  /*13d70*/  ULDC UR8, c[0x0][0x384] ;  /* 0x0000e10000087ab9 */ /* 0x000fe20000000800 */
[----:B------:R-:W-:Y:S01]  /*13d80*/  LOP3.LUT P0, RZ, R9, 0x1f, RZ, 0xc0, !PT ;  /* 0x0000001f09ff7812 */ /* 0x000fe2000780c0ff */
[----:B------:R-:W-:Y:S01]  /*13d90*/  UIMAD UR7, UR4, UR7, 0x1 ;  /* 0x00000001040774a4 */ /* 0x000fe2000f8e0207 */
[----:B------:R-:W-:Y:S01]  /*13da0*/  IMAD.U32 R3, RZ, RZ, UR6 ;  /* 0x00000006ff037e24 */ /* 0x000fe2000f8e00ff */
[----:B------:R-:W-:Y:S01]  /*13db0*/  ULDC UR9, c[0x0][0x388] ;  /* 0x0000e20000097ab9 */ /* 0x000fe20000000800 */
[----:B------:R-:W-:Y:S01]  /*13dc0*/  IMAD.HI.U32 R4, R16, UR8, RZ ;  /* 0x0000000810047c27 */ /* 0x000fe2000f8e00ff */
[----:B------:R-:W-:Y:S02]  /*13dd0*/  ISETP.NE.AND P1, PT, R7, RZ, PT ;  /* 0x000000ff0700720c */ /* 0x000fe40003f25270 */
[----:B------:R-:W-:-:S02]  /*13de0*/  CS2R R8, SRZ ;  /* 0x0000000000087805 */ /* 0x000fc4000001ff00 */
[----:B------:R-:W-:Y:S01]  /*13df0*/  ISETP.NE.OR P0, PT, R7, RZ, !P0 ;  /* 0x000000ff0700720c */ /* 0x000fe20004705670 */
[----:B------:R-:W-:Y:S01]  /*13e00*/  IMAD.SHL.U32 R18, R10, 0x80, RZ ;  /* 0x000000800a127824 */ /* 0x000fe200078e00ff */
[----:B------:R-:W-:Y:S01]  /*13e10*/  CS2R R6, SRZ ;  /* 0x0000000000067805 */ /* 0x000fe2000001ff00 */
[----:B------:R-:W-:Y:S01]  /*13e20*/  IMAD.MOV.U32 R5, RZ, RZ, 0x1 ;  /* 0x00000001ff057424 */ /* 0x000fe200078e00ff */
[----:B------:R-:W-:Y:S01]  /*13e30*/  LOP3.LUT R3, R3, 0x2, RZ, 0xfc, !PT ;  /* 0x0000000203037812 */ /* 0x000fe200078efcff */
[----:B------:R-:W-:Y:S01]  /*13e40*/  VIADD R20, R18, 0x40 ;  /* 0x0000004012147836 */ /* 0x000fe20000000000 */
[----:B------:R-:W-:Y:S01]  /*13e50*/  SHF.R.U32.HI R4, RZ, UR9, R4 ;  /* 0x00000009ff047c19 */ /* 0x000fe20008011604 */
[----:B------:R-:W-:Y:S02]  /*13e60*/  IMAD.U32 R21, RZ, RZ, UR7 ;  /* 0x00000007ff157e24 */ /* 0x000fe4000f8e00ff */
[C---:B0-----:R-:W-:Y:S02]  /*13e70*/  IMAD.SHL.U32 R0, R2.reuse, 0x400, RZ ;  /* 0x0000040002007824 */ /* 0x041fe400078e00ff */
[----:B------:R-:W-:-:S03]  /*13e80*/  IMAD.SHL.U32 R2, R2, 0x10, RZ ;  /* 0x0000001002027824 */ /* 0x000fc600078e00ff */
[----:B------:R-:W-:-:S07]  /*13e90*/  LOP3.LUT R0, R0, 0x400, RZ, 0xc0, !PT ;  /* 0x0000040000007812 */ /* 0x000fce00078ec0ff */
.L_x_535:
[----:B------:R-:W0:Y:S01]  /*13ea0*/  S2R R11, SR_CgaCtaId ;  /* 0x00000000000b7919 */ /* 0x000e220000008800 */
[----:B------:R-:W-:-:S04]  /*13eb0*/  MOV R10, 0x400 ;  /* 0x00000400000a7802 */ /* 0x000fc80000000f00 */
[----:B0-----:R-:W-:Y:S02]  /*13ec0*/  LEA R19, R11, R10, 0x18 ;  /* 0x0000000a0b137211 */ /* 0x001fe400078ec0ff */
[----:B------:R-:W-:-:S03]  /*13ed0*/  SHF.L.U32 R10, R5, 0x1f, RZ ;  /* 0x0000001f050a7819 */ /* 0x000fc600000006ff */
[----:B------:R-:W-:-:S07]  /*13ee0*/  IMAD R17, R7, 0x8, R19 ;  /* 0x0000000807117824 */ /* 0x000fce00078e0213 */
.L_x_532:
[----:B0-----:R0:W1:Y:S02]  /*13ef0*/  SYNCS.PHASECHK.TRANS64.TRYWAIT P2, [R17+URZ+0x36048], R10 ;  /* 0x0360480a110075a7 */ /* 0x001064000804017f */
[----:B-1----:R-:W-:Y:S05]  /*13f00*/  @!P2 NANOSLEEP.SYNCS 0x989680 ;  /* 0x009896800000a95d */ /* 0x002fea0003900000 */
[----:B------:R-:W1:Y:S02]  /*13f10*/  @!P2 SYNCS.PHASECHK.TRANS64 P2, [R17+URZ+0x36048], R10 ;  /* 0x0360480a1100a5a7 */ /* 0x000e64000804007f */
[----:B-1----:R-:W-:Y:S05]  /*13f20*/  @!P2 BRA `(.L_x_532) ;  /* 0xfffffffc00f0a947 */ /* 0x002fea000383ffff */
[----:B0-----:R-:W0:Y:S02]  /*13f30*/  @!P1 LDC R10, c[0x0][0x500] ;  /* 0x00014000ff0a9b82 */ /* 0x001e240000000800 */
[----:B0-----:R0:W-:Y:S02]  /*13f40*/  @!P1 SYNCS.ARRIVE.TRANS64 RZ, [R17+URZ+0x36000], R10 ;  /* 0x0360000a11ff99a7 */ /* 0x0011e4000800003f */
[----:B0-----:R-:W-:-:S04]  /*13f50*/  PRMT R10, R3, 0x9910, RZ ;  /* 0x00009910030a7816 */ /* 0x001fc800000000ff */
[----:B------:R-:W-:-:S13]  /*13f60*/  ISETP.NE.AND P2, PT, R10, 0x2, PT ;  /* 0x000000020a00780c */ /* 0x000fda0003f45270 */
[----:B------:R-:W-:Y:S05]  /*13f70*/  @P2 BRA `(.L_x_533) ;  /* 0x0000000000042947 */ /* 0x000fea0003800000 */
[----:B------:R-:W-:Y:S01]  /*13f80*/  BPT.TRAP 0x1 ;  /* 0x000000040000795c */ /* 0x000fe20000300000 */
.L_x_533:
[----:B------:R-:W-:Y:S05]  /*13f90*/  @P0 BRA `(.L_x_534) ;  /* 0x0000000000040947 */ /* 0x000fea0003800000 */
[----:B------:R-:W-:Y:S01]  /*13fa0*/  BPT.TRAP 0x1 ;  /* 0x000000040000795c */ /* 0x000fe20000300000 */
.L_x_534:
[----:B------:R-:W0:Y:S01]  /*13fb0*/  LDC R11, c[0x0][0x380] ;  /* 0x0000e000ff0b7b82 */ /* 0x000e220000000800 */
[----:B------:R-:W-:Y:S01]  /*13fc0*/  R2UR UR7, R4 ;  /* 0x00000000040772ca */ /* 0x000fe200000e0000 */
[----:B------:R-:W-:Y:S01]  /*13fd0*/  ULDC UR28, c[0x0][0x38c] ;  /* 0x0000e300001c7ab9 */ /* 0x000fe20000000800 */
[----:B------:R-:W-:Y:S01]  /*13fe0*/  LEA R10, R7, R0, 0xc ;  /* 0x00000000070a7211 */ /* 0x000fe200078e60ff */
[----:B------:R-:W-:Y:S01]  /*13ff0*/  UISETP.NE.AND UP0, UPT, UR28, 0x1, UPT ;  /* 0x000000011c00788c */ /* 0x000fe2000bf05270 */
[C---:B------:R-:W-:Y:S01]  /*14000*/  R2UR UR26, R8.reuse ;  /* 0x00000000081a72ca */ /* 0x040fe200000e0000 */
[----:B------:R-:W-:Y:S01]  /*14010*/  VIADD R8, R8, 0x1 ;  /* 0x0000000108087836 */ /* 0x000fe20000000000 */
[----:B------:R-:W-:Y:S01]  /*14020*/  R2UR UR12, R19 ;  /* 0x00000000130c72ca */ /* 0x000fe200000e0000 */
[----:B------:R-:W1:Y:S01]  /*14030*/  LDC.64 R12, c[0x0][0x3b8] ;  /* 0x0000ee00ff0c7b82 */ /* 0x000e620000000a00 */
[----:B------:R-:W-:Y:S01]  /*14040*/  IMAD R10, R10, 0x2, R19 ;  /* 0x000000020a0a7824 */ /* 0x000fe200078e0213 */
[----:B------:R-:W-:Y:S01]  /*14050*/  R2UR UR25, R17 ;  /* 0x00000000111972ca */ /* 0x000fe200000e0000 */
[----:B------:R-:W-:Y:S01]  /*14060*/  ULDC.64 UR30, c[0x0][0x198] ;  /* 0x00006600001e7ab9 */ /* 0x000fe20000000a00 */
[----:B------:R-:W-:Y:S01]  /*14070*/  R2UR UR24, R7 ;  /* 0x00000000071872ca */ /* 0x000fe200000e0000 */
[----:B------:R-:W-:Y:S01]  /*14080*/  VIADD R21, R21, 0xffffffff ;  /* 0xffffffff15157836 */ /* 0x000fe20000000000 */
[----:B------:R-:W-:Y:S01]  /*14090*/  R2UR UR34, R10 ;  /* 0x000000000a2272ca */ /* 0x000fe200000e0000 */
[----:B------:R-:W-:Y:S01]  /*140a0*/  @UP0 ULDC.64 UR18, c[0x0][0x390] ;  /* 0x0000e40000120ab9 */ /* 0x000fe20000000a00 */
[----:B------:R-:W1:Y:S01]  /*140b0*/  LDC.64 R14, c[0x0][0x3d8] ;  /* 0x0000f600ff0e7b82 */ /* 0x000e620000000a00 */
[----:B------:R-:W-:Y:S01]  /*140c0*/  ULDC.64 UR8, c[0x0][0x3b0] ;  /* 0x0000ec0000087ab9 */ /* 0x000fe20000000a00 */
[----:B------:R-:W-:Y:S01]  /*140d0*/  ULDC.64 UR10, c[0x0][0x3d0] ;  /* 0x0000f400000a7ab9 */ /* 0x000fe20000000a00 */
[----:B------:R-:W-:Y:S01]  /*140e0*/  R2UR UR20, R9 ;  /* 0x00000000091472ca */ /* 0x000fe200000e0000 */
[----:B------:R-:W-:Y:S01]  /*140f0*/  UIADD3 UR22, UP1, UR30, 0xf0, URZ ;  /* 0x000000f01e167890 */ /* 0x000fe2000ff3e03f */
[----:B------:R-:W-:Y:S01]  /*14100*/  R2UR UR21, R6 ;  /* 0x00000000061572ca */ /* 0x000fe200000e0000 */
[----:B------:R-:W-:Y:S01]  /*14110*/  UIADD3 UR30, UP2, UR30, 0x1f0, URZ ;  /* 0x000001f01e1e7890 */ /* 0x000fe2000ff5e03f */
[----:B------:R-:W-:Y:S01]  /*14120*/  ISETP.GT.AND P5, PT, R21, 0x1, PT ;  /* 0x000000011500780c */ /* 0x000fe20003fa4270 */
[----:B------:R-:W-:Y:S01]  /*14130*/  USHF.L.U32 UR26, UR26, 0x5, URZ ;  /* 0x000000051a1a7899 */ /* 0x000fe2000800063f */
[----:B0-----:R-:W-:Y:S01]  /*14140*/  ISETP.NE.AND P2, PT, R11, 0x1, PT ;  /* 0x000000010b00780c */ /* 0x001fe20003f45270 */
[----:B------:R-:W-:Y:S01]  /*14150*/  ULEA UR24, UR24, UR12, 0xe ;  /* 0x0000000c18187291 */ /* 0x000fe2000f8e703f */
[----:B------:R-:W-:Y:S01]  /*14160*/  VIADD R7, R7, 0x1 ;  /* 0x0000000107077836 */ /* 0x000fe20000000000 */
[----:B------:R-:W-:-:S02]  /*14170*/  UIADD3 UR25, UR25, 0x36000, URZ ;  /* 0x0003600019197890 */ /* 0x000fc4000fffe03f */
[----:B------:R-:W-:Y:S02]  /*14180*/  UIADD3.X UR23, URZ, UR31, URZ, UP1, !UPT ;  /* 0x0000001f3f177290 */ /* 0x000fe40008ffe43f */
[----:B------:R-:W-:Y:S01]  /*14190*/  UIADD3.X UR31, URZ, UR31, URZ, UP2, !UPT ;  /* 0x0000001f3f1f7290 */ /* 0x000fe200097fe43f */
[----:B------:R-:W-:Y:S01]  /*141a0*/  ISETP.NE.AND P4, PT, R7, 0x9, PT ;  /* 0x000000090700780c */ /* 0x000fe20003f85270 */
[----:B------:R-:W-:Y:S01]  /*141b0*/  UMOV UR36, 0x30000 ;  /* 0x0003000000247882 */ /* 0x000fe20000000000 */
[----:B------:R-:W-:Y:S01]  /*141c0*/  UMOV UR14, 0x0 ;  /* 0x00000000000e7882 */ /* 0x000fe20000000000 */
[----:B------:R-:W-:Y:S01]  /*141d0*/  UMOV UR15, 0x10000000 ;  /* 0x10000000000f7882 */ /* 0x000fe20000000000 */
[----:B------:R-:W-:Y:S01]  /*141e0*/  UMOV UR12, UR20 ;  /* 0x00000014000c7c82 */ /* 0x000fe20008000000 */
[----:B------:R-:W-:Y:S01]  /*141f0*/  @P2 IMAD.U32 R22, RZ, RZ, UR7 ;  /* 0x00000007ff162e24 */ /* 0x000fe2000f8e00ff */
[----:B------:R-:W-:Y:S01]  /*14200*/  R2UR UR7, R16 ;  /* 0x00000000100772ca */ /* 0x000fe200000e0000 */
[----:B-1----:R-:W-:Y:S01]  /*14210*/  IMAD R10, R9, R12, R14 ;  /* 0x0000000c090a7224 */ /* 0x002fe200078e020e */
[----:B------:R-:W-:-:S02]  /*14220*/  SEL R7, R7, RZ, P4 ;  /* 0x000000ff07077207 */ /* 0x000fc40002000000 */
[----:B------:R-:W-:Y:S02]  /*14230*/  @P2 R2UR UR7, R22 ;  /* 0x00000000160722ca */ /* 0x000fe400000e0000 */
[----:B------:R-:W-:-:S04]  /*14240*/  ISETP.NE.AND P2, PT, R8, UR4, PT ;  /* 0x0000000408007c0c */ /* 0x000fc8000bf45270 */
[----:B------:R-:W-:-:S07]  /*14250*/  SEL R8, R8, RZ, P2 ;  /* 0x000000ff08087207 */ /* 0x000fce0001000000 */
[----:B------:R-:W-:Y:S02]  /*14260*/  UIADD3 UR13, -UR7, URZ, URZ ;  /* 0x0000003f070d7290 */ /* 0x000fe4000fffe13f */
[----:B------:R-:W-:Y:S01]  /*14270*/  UIMAD.WIDE.U32 UR16, UR7, UR18, URZ ;  /* 0x00000012071072a5 */ /* 0x000fe2000f8e003f */
[----:B------:R-:W-:Y:S01]  /*14280*/  R2UR UR18, R18 ;  /* 0x00000000121272ca */ /* 0x000fe200000e0000 */
[----:B------:R-:W-:Y:S02]  /*14290*/  UMOV UR29, UR7 ;  /* 0x00000007001d7c82 */ /* 0x000fe40008000000 */
[----:B------:R-:W-:Y:S01]  /*142a0*/  IMAD R12, R11, UR13, R16 ;  /* 0x0000000d0b0c7c24 */ /* 0x000fe2000f8e0210 */
[----:B------:R-:W-:Y:S01]  /*142b0*/  @UP0 USHF.R.U32.HI UR29, URZ, UR19, UR17 ;  /* 0x000000133f1d0299 */ /* 0x000fe20008011611 */
[----:B------:R-:W-:Y:S01]  /*142c0*/  IMAD R11, R6, R13, R15 ;  /* 0x0000000d060b7224 */ /* 0x000fe200078e020f */
[----:B------:R-:W-:Y:S01]  /*142d0*/  R2UR UR19, R2 ;  /* 0x00000000021372ca */ /* 0x000fe200000e0000 */
[----:B------:R-:W0:Y:S01]  /*142e0*/  LDC R13, c[0x0][0x3c8] ;  /* 0x0000f200ff0d7b82 */ /* 0x000e220000000800 */
[----:B------:R-:W-:Y:S01]  /*142f0*/  R2UR UR27, R12 ;  /* 0x000000000c1b72ca */ /* 0x000fe200000e0000 */
[----:B------:R-:W-:Y:S01]  /*14300*/  UIADD3 UR16, -UR29, URZ, URZ ;  /* 0x0000003f1d107290 */ /* 0x000fe2000fffe13f */
[----:B------:R-:W-:Y:S01]  /*14310*/  PRMT R10, R10, 0x40, R11 ;  /* 0x000000400a0a7816 */ /* 0x000fe2000000000b */
[----:B------:R-:W-:Y:S01]  /*14320*/  UMOV UR17, UR25 ;  /* 0x0000001900117c82 */ /* 0x000fe20008000000 */
[----:B------:R-:W-:Y:S01]  /*14330*/  UMOV UR13, UR21 ;  /* 0x00000015000d7c82 */ /* 0x000fe20008000000 */
[----:B------:R-:W-:Y:S01]  /*14340*/  UIMAD UR28, UR28, UR16, UR7 ;  /* 0x000000101c1c72a4 */ /* 0x000fe2000f8e0207 */
[----:B------:R-:W-:Y:S01]  /*14350*/  R2UR UR35, R10 ;  /* 0x000000000a2372ca */ /* 0x000fe200000e0000 */
[----:B------:R-:W-:Y:S01]  /*14360*/  VIADD R10, R9, 0x1 ;  /* 0x00000001090a7836 */ /* 0x000fe20000000000 */
[----:B------:R-:W-:Y:S01]  /*14370*/  UIADD3 UR16, UR34, 0x24000, URZ ;  /* 0x0002400022107890 */ /* 0x000fe2000fffe03f */
[----:B------:R-:W-:Y:S01]  /*14380*/  @P2 IMAD.MOV R10, RZ, RZ, R9 ;  /* 0x000000ffff0a2224 */ /* 0x000fe200078e0209 */
[----:B------:R-:W-:Y:S01]  /*14390*/  UIMAD UR28, UR28, UR9, UR11 ;  /* 0x000000091c1c72a4 */ /* 0x000fe2000f8e020b */
[----:B------:R-:W-:Y:S01]  /*143a0*/  VIADD R11, R6, 0x1 ;  /* 0x00000001060b7836 */ /* 0x000fe20000000000 */
[----:B------:R-:W-:Y:S01]  /*143b0*/  ULOP3.LUT UR19, UR26, 0x10, UR19, 0xf8, !UPT ;  /* 0x000000101a137892 */ /* 0x000fe2000f8ef813 */
[----:B------:R-:W-:Y:S01]  /*143c0*/  SEL R12, RZ, 0x1, P4 ;  /* 0x00000001ff0c7807 */ /* 0x000fe20002000000 */
[----:B------:R-:W-:Y:S01]  /*143d0*/  UIMAD UR27, UR27, UR8, UR10 ;  /* 0x000000081b1b72a4 */ /* 0x000fe2000f8e020a */
[----:B------:R-:W-:Y:S01]  /*143e0*/  R2UR UR10, R20 ;  /* 0x00000000140a72ca */ /* 0x000fe200000e0000 */
[----:B------:R-:W-:Y:S01]  /*143f0*/  UIADD3 UR8, UR34, 0x25000, URZ ;  /* 0x0002500022087890 */ /* 0x000fe2000fffe03f */
[----:B------:R-:W-:Y:S01]  /*14400*/  LOP3.LUT R5, R5, R12, RZ, 0x3c, !PT ;  /* 0x0000000c05057212 */ /* 0x000fe200078e3cff */
[----:B------:R-:W-:Y:S01]  /*14410*/  UMOV UR9, UR25 ;  /* 0x0000001900097c82 */ /* 0x000fe20008000000 */
[----:B------:R-:W-:Y:S01]  /*14420*/  UPRMT UR7, UR35, 0x5410, URZ ;  /* 0x0000541023077896 */ /* 0x000fe2000800003f */
[----:B------:R-:W-:Y:S01]  /*14430*/  UMOV UR11, UR19 ;  /* 0x00000013000b7c82 */ /* 0x000fe20008000000 */
[----:B0-----:R-:W-:-:S04]  /*14440*/  ISETP.NE.AND P3, PT, R10, R13, PT ;  /* 0x0000000d0a00720c */ /* 0x001fc80003f65270 */
[----:B------:R-:W-:-:S03]  /*14450*/  SEL R9, R10, RZ, P3 ;  /* 0x000000ff0a097207 */ /* 0x000fc60001800000 */
[----:B------:R0:W-:Y:S01]  /*14460*/  UTMALDG.4D.IM2COL [UR24], [UR22], UR7 ;  /* 0x00000018160073b4 */ /* 0x0001e20008058007 */
[----:B------:R0:W-:Y:S05]  /*14470*/  UTMALDG.4D.MULTICAST [UR16], [UR30], UR36, desc[UR14] ;  /* 0x00000e101e0073b4 */ /* 0x0001ea0008019824 */
[----:B------:R-:W-:-:S04]  /*14480*/  @P3 IMAD.MOV R11, RZ, RZ, R6 ;  /* 0x000000ffff0b3224 */ /* 0x000fc800078e0206 */
[----:B------:R-:W-:Y:S01]  /*14490*/  IMAD.MOV.U32 R6, RZ, RZ, R11 ;  /* 0x000000ffff067224 */ /* 0x000fe200078e000b */
[----:B------:R0:W-:Y:S02]  /*144a0*/  UTMALDG.4D.MULTICAST [UR8], [UR30], UR36, desc[UR14] ;  /* 0x00000e081e0073b4 */ /* 0x0001e40008019824 */
[----:B0-----:R-:W-:Y:S05]  /*144b0*/  @P5 BRA `(.L_x_535) ;  /* 0xfffffff800785947 */ /* 0x001fea000383ffff */
.L_x_531:
[----:B------:R-:W-:Y:S01]  /*144c0*/  UISETP.GE.U32.AND UP1, UPT, UR5, 0x9, UPT ;  /* 0x000000090500788c */ /* 0x000fe2000bf26070 */
[----:B------:R-:W-:-:S05]  /*144d0*/  IMAD.MOV.U32 R0, RZ, RZ, 0x1 ;  /* 0x00000001ff007424 */ /* 0x000fca00078e00ff */
[----:B------:R-:W-:-:S05]  /*144e0*/  PLOP3.LUT P0, PT, PT, PT, UP1, 0x80, 0x0 ;  /* 0x000000000000781c */ /* 0x000fca0003f0f018 */
[----:B------:R-:W-:-:S04]  /*144f0*/  @UP1 UIMAD.WIDE.U32 UR8, UR5, 0x38e38e39, URZ ;  /* 0x38e38e39050818a5 */ /* 0x000fc8000f8e003f */
[----:B------:R-:W-:-:S04]  /*14500*/  @UP1 USHF.R.U32.HI UR7, URZ, 0x1, UR9 ;  /* 0x000000013f071899 */ /* 0x000fc80008011609 */
[----:B------:R-:W-:-:S04]  /*14510*/  @UP1 ULOP3.LUT UR7, UR7, 0x1, URZ, 0xc0, !UPT ;  /* 0x0000000107071892 */ /* 0x000fc8000f8ec03f */
[----:B------:R-:W-:-:S04]  /*14520*/  @UP1 UISETP.NE.U32.AND UP0, UPT, UR7, 0x1, UPT ;  /* 0x000000010700188c */ /* 0x000fc8000bf05070 */
[----:B------:R-:W-:-:S04]  /*14530*/  @UP1 UISETP.NE.U32.AND.EX UP0, UPT, URZ, URZ, UPT, UP0 ;  /* 0x0000003f3f00128c */ /* 0x000fc8000bf05100 */
[----:B------:R-:W-:-:S06]  /*14540*/  @UP1 USEL UR7, URZ, 0x1, !UP0 ;  /* 0x000000013f071887 */ /* 0x000fcc000c000000 */
[----:B------:R-:W-:Y:S01]  /*14550*/  @P0 MOV R0, UR7 ;  /* 0x0000000700000c02 */ /* 0x000fe20008000f00 */
[----:B------:R-:W-:Y:S05]  /*14560*/  WARPSYNC.ALL ;  /* 0x0000000000007948 */ /* 0x000fea0003800000 */
[----:B------:R-:W-:-:S13]  /*14570*/  ELECT P0, URZ, PT ;  /* 0x00000000003f782f */ /* 0x000fda0003800000 */
[----:B------:R-:W-:Y:S05]  /*14580*/  @!P0 EXIT ;  /* 0x000000000000894d */ /* 0x000fea0003800000 */
[----:B------:R-:W-:-:S04]  /*14590*/  ULOP3.LUT UR6, UR6, 0x2, URZ, 0xfc, !UPT ;  /* 0x0000000206067892 */ /* 0x000fc8000f8efc3f */
[----:B------:R-:W-:-:S06]  /*145a0*/  UISETP.NE.AND UP0, UPT, UR6, 0x3, UPT ;  /* 0x000000030600788c */ /* 0x000fcc000bf05270 */
[----:B------:R-:W-:-:S13]  /*145b0*/  PLOP3.LUT P0, PT, PT, PT, UP0, 0x80, 0x0 ;  /* 0x000000000000781c */ /* 0x000fda0003f0f008 */
[----:B------:R-:W-:Y:S05]  /*145c0*/  @!P0 BRA `(.L_x_536) ;  /* 0x0000000000048947 */ /* 0x000fea0003800000 */
[----:B------:R-:W-:Y:S01]  /*145d0*/  BPT.TRAP 0x1 ;  /* 0x000000040000795c */ /* 0x000fe20000300000 */
.L_x_536:
[----:B------:R-:W0:Y:S01]  /*145e0*/  S2UR UR8, SR_CgaCtaId ;  /* 0x00000000000879c3 */ /* 0x000e220000008800 */
[----:B------:R-:W-:Y:S01]  /*145f0*/  UIMAD.WIDE.U32 UR6, UR5, 0x38e38e39, URZ ;  /* 0x38e38e39050678a5 */ /* 0x000fe2000f8e003f */
[----:B------:R-:W-:Y:S01]  /*14600*/  SHF.L.U32 R2, R0, 0x1f, RZ ;  /* 0x0000001f00027819 */ /* 0x000fe200000006ff */
[----:B------:R-:W-:Y:S02]  /*14610*/  UMOV UR4, 0x400 ;  /* 0x0000040000047882 */ /* 0x000fe40000000000 */
[----:B------:R-:W-:-:S04]  /*14620*/  USHF.R.U32.HI UR6, URZ, 0x1, UR7 ;  /* 0x000000013f067899 */ /* 0x000fc80008011607 */
[----:B------:R-:W-:Y:S02]  /*14630*/  UIMAD UR5, UR6, -0x9, UR5 ;  /* 0xfffffff7060578a4 */ /* 0x000fe4000f8e0205 */
[----:B0-----:R-:W-:-:S04]  /*14640*/  ULEA UR4, UR8, UR4, 0x18 ;  /* 0x0000000408047291 */ /* 0x001fc8000f8ec03f */
[----:B------:R-:W-:-:S04]  /*14650*/  UIADD3 UR4, UR4, 0x36048, URZ ;  /* 0x0003604804047890 */ /* 0x000fc8000fffe03f */
[----:B------:R-:W-:-:S12]  /*14660*/  ULEA UR6, UR5, UR4, 0x3 ;  /* 0x0000000405067291 */ /* 0x000fd8000f8e183f */
.L_x_537:
[----:B0-----:R-:W-:-:S04]  /*14670*/  IMAD.U32 R3, RZ, RZ, UR6 ;  /* 0x00000006ff037e24 */ /* 0x001fc8000f8e00ff */
[----:B------:R0:W1:Y:S03]  /*14680*/  SYNCS.PHASECHK.TRANS64.TRYWAIT P0, [R3+URZ], R2 ;  /* 0x00000002030075a7 */ /* 0x000066000800017f */
[----:B-1----:R-:W-:Y:S05]  /*14690*/  @!P0 NANOSLEEP.SYNCS 0x989680 ;  /* 0x009896800000895d */ /* 0x002fea0003900000 */
[----:B------:R-:W1:Y:S02]  /*146a0*/  @!P0 SYNCS.PHASECHK.TRANS64 P0, [R3+URZ], R2 ;  /* 0x00000002030085a7 */ /* 0x000e64000800007f */
[----:B-1----:R-:W-:Y:S05]  /*146b0*/  @!P0 BRA `(.L_x_537) ;  /* 0xfffffffc00ec8947 */ /* 0x002fea000383ffff */
[----:B------:R-:W-:-:S04]  /*146c0*/  UIADD3 UR5, UR5, 0x1, URZ ;  /* 0x0000000105057890 */ /* 0x000fc8000fffe03f */
[----:B------:R-:W-:-:S04]  /*146d0*/  UISETP.NE.AND UP0, UPT, UR5, 0x9, UPT ;  /* 0x000000090500788c */ /* 0x000fc8000bf05270 */
[----:B------:R-:W-:Y:S02]  /*146e0*/  USEL UR6, URZ, 0x1, UP0 ;  /* 0x000000013f067887 */ /* 0x000fe40008000000 */
[----:B------:R-:W-:-:S04]  /*146f0*/  USEL UR5, UR5, URZ, UP0 ;  /* 0x0000003f05057287 */ /* 0x000fc80008000000 */
[----:B0-----:R-:W-:Y:S01]  /*14700*/  LOP3.LUT R2, R0, UR6, RZ, 0x3c, !PT ;  /* 0x0000000600027c12 */ /* 0x001fe2000f8e3cff */
[----:B------:R-:W-:-:S03]  /*14710*/  ULEA UR7, UR5, UR4, 0x3 ;  /* 0x0000000405077291 */ /* 0x000fc6000f8e183f */
[----:B------:R-:W-:-:S09]  /*14720*/  SHF.L.U32 R0, R2, 0x1f, RZ ;  /* 0x0000001f02007819 */ /* 0x000fd200000006ff */
.L_x_538:
        /* <DEDUP_REMOVED lines=9> */
[----:B------:R-:W-:Y:S01]  /*147c0*/  LOP3.LUT R2, R2, UR6, RZ, 0x3c, !PT ;  /* 0x0000000602027c12 */ /* 0x000fe2000f8e3cff */
[----:B------:R-:W-:-:S03]  /*147d0*/  ULEA UR7, UR5, UR4, 0x3 ;  /* 0x0000000405077291 */ /* 0x000fc6000f8e183f */
[----:B0-----:R-:W-:-:S09]  /*147e0*/  SHF.L.U32 R0, R2, 0x1f, RZ ;  /* 0x0000001f02007819 */ /* 0x001fd200000006ff */
.L_x_539:
        /* <DEDUP_REMOVED lines=12> */
.L_x_540:
        /* <DEDUP_REMOVED lines=12> */
.L_x_541:
        /* <DEDUP_REMOVED lines=12> */
.L_x_542:
        /* <DEDUP_REMOVED lines=12> */
.L_x_543:
        /* <DEDUP_REMOVED lines=12> */
.L_x_544:
        /* <DEDUP_REMOVED lines=12> */
.L_x_545:
[----:B0-----:R-:W-:-:S04]  /*14c70*/  IMAD.U32 R3, RZ, RZ, UR5 ;  /* 0x00000005ff037e24 */ /* 0x001fc8000f8e00ff */
[----:B------:R0:W1:Y:S03]  /*14c80*/  SYNCS.PHASECHK.TRANS64.TRYWAIT P0, [R3+URZ], R0 ;  /* 0x00000000030075a7 */ /* 0x000066000800017f */
[----:B-1----:R-:W-:Y:S05]  /*14c90*/  @!P0 NANOSLEEP.SYNCS 0x989680 ;  /* 0x009896800000895d */ /* 0x002fea0003900000 */
[----:B------:R-:W1:Y:S02]  /*14ca0*/  @!P0 SYNCS.PHASECHK.TRANS64 P0, [R3+URZ], R0 ;  /* 0x00000000030085a7 */ /* 0x000e64000800007f */
[----:B-1----:R-:W-:Y:S05]  /*14cb0*/  @P0 EXIT ;  /* 0x000000000000094d */ /* 0x002fea0003800000 */
[----:B------:R-:W-:Y:S05]  /*14cc0*/  BRA `(.L_x_545) ;  /* 0xfffffffc00e87947 */ /* 0x000fea000383ffff */
.L_x_546:
[----:B------:R-:W-:-:S00]  /*14cd0*/  BRA `(.L_x_546) ;  /* 0xfffffffc00fc7947 */ /* 0x000fc0000383ffff */
[----:B------:R-:W-:-:S00]  /*14ce0*/  NOP ;  /* 0x0000000000007918 */ /* 0x000fc00000000000 */
        /* <DEDUP_REMOVED lines=9> */
.L_x_547:


//--------------------- .nv.shared._ZN7cutlass13device_kernelINS_4conv6kernel13ConvUniversalINS1_16ConvProblemShapeILNS1_8OperatorE1ELi2EEENS1_10collective14CollectiveConvINS1_46MainloopSm90TmaGmmaWarpSpecializedImplicitGemmILS5_1ELi9ELi2EN4cute5tupleIJNSA_1CILi2EEENSC_ILi1EEESE_EEENS1_36KernelImplicitTmaWarpSpecializedSm90ELi1EEENSB_IJNSC_ILi256EEENSC_ILi128EEENSB_IJNSC_ILi32EEEEEEEEENS_6half_tESN_NSA_8TiledMMAINSA_8MMA_AtomIJNSA_4SM904GMMA26MMA_64x128x16_F32F16F16_SSILNSR_5MajorE0ELST_1ELNSR_7ScaleInE1ELSU_1EEEEEENSA_6LayoutINSB_IJSE_SE_SE_EEENSB_IJNSC_ILi0EEESZ_SZ_EEEEENSB_IJNSA_10UnderscoreES12_S12_EEEEENS7_6detail26Sm90ImplicitGemmTileTraitsINSA_20SM90_TMA_LOAD_IM2COLENSA_14ComposedLayoutINSA_7SwizzleILi2ELi4ELi3EEENSA_18smem_ptr_flag_bitsILi16EEENSX_INSB_IJNSB_IJNSC_ILi8EEESK_EEENSB_IJSK_SE_EEENSB_IJSE_NSC_ILi9EEEEEEEEENSB_IJNSB_IJSK_SI_EEENSB_IJSE_SZ_EEENSB_IJSZ_NSC_ILi8192EEEEEEEEEEEEEvEENS16_INSA_23SM90_TMA_LOAD_MULTICASTENS18_INS19_ILi3ELi4ELi3EEES1C_NSX_INSB_IJNSB_IJNSC_ILi64EEESD_EEENSB_IJS1D_NSC_ILi4EEEEEES1H_EEENSB_IJNSB_IJSE_NSC_ILi2048EEEEEENSB_IJS1T_NSC_ILi512EEEEEENSB_IJSZ_NSC_ILi4096EEEEEEEEEEEEEvEEEENS_8epilogue10collective6detail29Sm90TmaWarpSpecializedAdapterINS2A_15DefaultEpilogueISN_NSB_IJNSB_IJlllEEESE_SZ_EEES2F_NS29_6thread17LinearCombinationISN_Li1EffLNS2G_9ScaleType4KindE0ELNS_15FloatRoundStyleE2ESN_EENS_4gemm15EpilogueDefaultEEEEEvvEEEEvNT_6ParamsE --------------------------
	.section	.nv.shared._ZN7cutlass13device_kernelINS_4conv6kernel13ConvUniversalINS1_16ConvProblemShapeILNS1_8OperatorE1ELi2EEENS1_10collective14CollectiveConvINS1_46MainloopSm90TmaGmmaWarpSpecializedImplicitGemmILS5_1ELi9ELi2EN4cute5tupleIJNSA_1CILi2EEENSC_ILi1EEESE_EEENS1_36KernelImplicitTmaWarpSpecializedSm90ELi1EEENSB_IJNSC_ILi256EEENSC_ILi128EEENSB_IJNSC_ILi32EEEEEEEEENS_6half_tESN_NSA_8TiledMMAINSA_8MMA_AtomIJNSA_4SM904GMMA26MMA_64x128x16_F32F16F16_SSILNSR_5MajorE0ELST_1ELNSR_7ScaleInE1ELSU_1EEEEEENSA_6LayoutINSB_IJSE_SE_SE_EEENSB_IJNSC_ILi0EEESZ_SZ_EEEEENSB_IJNSA_10UnderscoreES12_S12_EEEEENS7_6detail26Sm90ImplicitGemmTileTraitsINSA_20SM90_TMA_LOAD_IM2COLENSA_14ComposedLayoutINSA_7SwizzleILi2ELi4ELi3EEENSA_18smem_ptr_flag_bitsILi16EEENSX_INSB_IJNSB_IJNSC_ILi8EEESK_EEENSB_IJSK_SE_EEENSB_IJSE_NSC_ILi9EEEEEEEEENSB_IJNSB_IJSK_SI_EEENSB_IJSE_SZ_EEENSB_IJSZ_NSC_ILi8192EEEEEEEEEEEEEvEENS16_INSA_23SM90_TMA_LOAD_MULTICASTENS18_INS19_ILi3ELi4ELi3EEES1C_NSX_INSB_IJNSB_IJNSC_ILi64EEESD_EEENSB_IJS1D_NSC_ILi4EEEEEES1H_EEENSB_IJNSB_IJSE_NSC_ILi2048EEEEEENSB_IJS1T_NSC_ILi512EEEEEENSB_IJSZ_NSC_ILi4096EEEEEEEEEEEEEvEEEENS_8epilogue10collective6detail29Sm90TmaWarpSpecializedAdapterINS2A_15DefaultEpilogueISN_NSB_IJNSB_IJlllEEESE_SZ_EEES2F_NS29_6thread17LinearCombinationISN_Li1EffLNS2G_9ScaleType4KindE0ELNS_15FloatRoundStyleE2ESN_EENS_4gemm15EpilogueDefaultEEEEEvvEEEEvNT_6ParamsE,"aw",@nobits
	.sectionflags	@""
	.align	16
	.zero		1024


//--------------------- .nv.shared.reserved.0     --------------------------
	.section	.nv.shared.reserved.0,"aw",@nobits
	.weak		__nv_reservedSMEM_offset_0_alias
	.size		__nv_reservedSMEM_offset_0_alias, 0, 0
	.other		__nv_reservedSMEM_offset_0_alias,@"STO_CUDA_RESERVED_SHARED STV_DEFAULT"
__nv_reservedSMEM_offset_0_alias:
	.zero		0


//--------------------- .nv.global                --------------------------
	.section	.nv.global,"aw",@nobits
.nv.global:
	.type		_ZN39_INTERNAL_cb4e3506_4_k_cu_fdf27f26_36064cute1_E,@object
	.size		_ZN39_INTERNAL_cb4e3506_4_k_cu_fdf27f26_36064cute1_E,(_ZN39_INTERNAL_cb4e3506_4_k_cu_fdf27f26_36064cuda3std3__45__cpo6cbeginE - _ZN39_INTERNAL_cb4e3506_4_k_cu_fdf27f26_36064cute1_E)
_ZN39_INTERNAL_cb4e3506_4_k_cu_fdf27f26_36064cute1_E:
	.zero		1
	.type		_ZN39_INTERNAL_cb4e3506_4_k_cu_fdf27f26_36064cuda3std3__45__cpo6cbeginE,@object
	.size		_ZN39_INTERNAL_cb4e3506_4_k_cu_fdf27f26_36064cuda3std3__45__cpo6cbeginE,(_ZN39_INTERNAL_cb4e3506_4_k_cu_fdf27f26_36064cuda3std3__48in_placeE - _ZN39_INTERNAL_cb4e3506_4_k_cu_fdf27f26_36064cuda3std3__45__cpo6cbeginE)
_ZN39_INTERNAL_cb4e3506_4_k_cu_fdf27f26_36064cuda3std3__45__cpo6cbeginE:
	.zero		1
	.type		_ZN39_INTERNAL_cb4e3506_4_k_cu_fdf27f26_36064cuda3std3__48in_placeE,@object
	.size		_ZN39_INTERNAL_cb4e3506_4_k_cu_fdf27f26_36064cuda3std3__48in_placeE,(_ZN39_INTERNAL_cb4e3506_4_k_cu_fdf27f26_36064cuda3std6ranges3__45__cpo9iter_moveE - _ZN39_INTERNAL_cb4e3506_4_k_cu_fdf27f26_36064cuda3std3__48in_placeE)
_ZN39_INTERNAL_cb4e3506_4_k_cu_fdf27f26_36064cuda3std3__48in_placeE:
	.zero		1
	.type		_ZN39_INTERNAL_cb4e3506_4_k_cu_fdf27f26_36064cuda3std6ranges3__45__cpo9iter_moveE,@object
	.size		_ZN39_INTERNAL_cb4e3506_4_k_cu_fdf27f26_36064cuda3std6ranges3__45__cpo9iter_moveE,(_ZN39_INTERNAL_cb4e3506_4_k_cu_fdf27f26_36064cuda3std3__45__cpo5beginE - _ZN39_INTERNAL_cb4e3506_4_k_cu_fdf27f26_36064cuda3std6ranges3__45__cpo9iter_moveE)
_ZN39_INTERNAL_cb4e3506_4_k_cu_fdf27f26_36064cuda3std6ranges3__45__cpo9iter_moveE:
	.zero		1
	.type		_ZN39_INTERNAL_cb4e3506_4_k_cu_fdf27f26_36064cuda3std3__45__cpo5beginE,@object
	.size		_ZN39_INTERNAL_cb4e3506_4_k_cu_fdf27f26_36064cuda3std3__45__cpo5beginE,(_ZN39_INTERNAL_cb4e3506_4_k_cu_fdf27f26_36064cuda3std3__441_GLOBAL__N__cb4e3506_4_k_cu_fdf27f26_36066ignoreE - _ZN39_INTERNAL_cb4e3506_4_k_cu_fdf27f26_36064cuda3std3__45__cpo5beginE)
_ZN39_INTERNAL_cb4e3506_4_k_cu_fdf27f26_36064cuda3std3__45__cpo5beginE:
	.zero		1
	.type		_ZN39_INTERNAL_cb4e3506_4_k_cu_fdf27f26_36064cuda3std3__441_GLOBAL__N__cb4e3506_4_k_cu_fdf27f26_36066ignoreE,@object
	.size		_ZN39_INTERNAL_cb4e3506_4_k_cu_fdf27f26_36064cuda3std3__441_GLOBAL__N__cb4e3506_4_k_cu_fdf27f26_36066ignoreE,(_ZN39_INTERNAL_cb4e3506_4_k_cu_fdf27f26_36064cute7productE - _ZN39_INTERNAL_cb4e3506_4_k_cu_fdf27f26_36064cuda3std3__441_GLOBAL__N__cb4e3506_4_k_cu_fdf27f26_36066ignoreE)
_ZN39_INTERNAL_cb4e3506_4_k_cu_fdf27f26_36064cuda3std3__441_GLOBAL__N__cb4e3506_4_k_cu_fdf27f26_36066ignoreE:
	.zero		1
	.type		_ZN39_INTERNAL_cb4e3506_4_k_cu_fdf27f26_36064cute7productE,@object
	.size		_ZN39_INTERNAL_cb4e3506_4_k_cu_fdf27f26_36064cute7productE,(_ZN39_INTERNAL_cb4e3506_4_k_cu_fdf27f26_36064cuda3std3__45__cpo3endE - _ZN39_INTERNAL_cb4e3506_4_k_cu_fdf27f26_36064cute7productE)
_ZN39_INTERNAL_cb4e3506_4_k_cu_fdf27f26_36064cute7productE:
	.zero		1
	.type		_ZN39_INTERNAL_cb4e3506_4_k_cu_fdf27f26_36064cuda3std3__45__cpo3endE,@object
	.size		_ZN39_INTERNAL_cb4e3506_4_k_cu_fdf27f26_36064cuda3std3__45__cpo3endE,(_ZN39_INTERNAL_cb4e3506_4_k_cu_fdf27f26_36064cuda3std3__419piecewise_constructE - _ZN39_INTERNAL_cb4e3506_4_k_cu_fdf27f26_36064cuda3std3__45__cpo3endE)
_ZN39_INTERNAL_cb4e3506_4_k_cu_fdf27f26_36064cuda3std3__45__cpo3endE:
	.zero		1
	.type		_ZN39_INTERNAL_cb4e3506_4_k_cu_fdf27f26_36064cuda3std3__419piecewise_constructE,@object
	.size		_ZN39_INTERNAL_cb4e3506_4_k_cu_fdf27f26_36064cuda3std3__419piecewise_constructE,(_ZN39_INTERNAL_cb4e3506_4_k_cu_fdf27f26_36064cuda3std3__45__cpo4cendE - _ZN39_INTERNAL_cb4e3506_4_k_cu_fdf27f26_36064cuda3std3__419piecewise_constructE)
_ZN39_INTERNAL_cb4e3506_4_k_cu_fdf27f26_36064cuda3std3__419piecewise_constructE:
	.zero		1
	.type		_ZN39_INTERNAL_cb4e3506_4_k_cu_fdf27f26_36064cuda3std3__45__cpo4cendE,@object
	.size		_ZN39_INTERNAL_cb4e3506_4_k_cu_fdf27f26_36064cuda3std3__45__cpo4cendE,(_ZN39_INTERNAL_cb4e3506_4_k_cu_fdf27f26_36064cuda3std6ranges3__45__cpo4swapE - _ZN39_INTERNAL_cb4e3506_4_k_cu_fdf27f26_36064cuda3std3__45__cpo4cendE)
_ZN39_INTERNAL_cb4e3506_4_k_cu_fdf27f26_36064cuda3std3__45__cpo4cendE:
	.zero		1
	.type		_ZN39_INTERNAL_cb4e3506_4_k_cu_fdf27f26_36064cuda3std6ranges3__45__cpo4swapE,@object
	.size		_ZN39_INTERNAL_cb4e3506_4_k_cu_fdf27f26_36064cuda3std6ranges3__45__cpo4swapE,(.L_7 - _ZN39_INTERNAL_cb4e3506_4_k_cu_fdf27f26_36064cuda3std6ranges3__45__cpo4swapE)
_ZN39_INTERNAL_cb4e3506_4_k_cu_fdf27f26_36064cuda3std6ranges3__45__cpo4swapE:
	.zero		1
.L_7:


//--------------------- .nv.constant0._ZN7cutlass13device_kernelINS_4conv6kernel13ConvUniversalINS1_16ConvProblemShapeILNS1_8OperatorE1ELi2EEENS1_10collective14CollectiveConvINS1_46MainloopSm90TmaGmmaWarpSpecializedImplicitGemmILS5_1ELi9ELi2EN4cute5tupleIJNSA_1CILi2EEENSC_ILi1EEESE_EEENS1_36KernelImplicitTmaWarpSpecializedSm90ELi1EEENSB_IJNSC_ILi256EEENSC_ILi128EEENSB_IJNSC_ILi32EEEEEEEEENS_6half_tESN_NSA_8TiledMMAINSA_8MMA_AtomIJNSA_4SM904GMMA26MMA_64x128x16_F32F16F16_SSILNSR_5MajorE0ELST_1ELNSR_7ScaleInE1ELSU_1EEEEEENSA_6LayoutINSB_IJSE_SE_SE_EEENSB_IJNSC_ILi0EEESZ_SZ_EEEEENSB_IJNSA_10UnderscoreES12_S12_EEEEENS7_6detail26Sm90ImplicitGemmTileTraitsINSA_20SM90_TMA_LOAD_IM2COLENSA_14ComposedLayoutINSA_7SwizzleILi2ELi4ELi3EEENSA_18smem_ptr_flag_bitsILi16EEENSX_INSB_IJNSB_IJNSC_ILi8EEESK_EEENSB_IJSK_SE_EEENSB_IJSE_NSC_ILi9EEEEEEEEENSB_IJNSB_IJSK_SI_EEENSB_IJSE_SZ_EEENSB_IJSZ_NSC_ILi8192EEEEEEEEEEEEEvEENS16_INSA_23SM90_TMA_LOAD_MULTICASTENS18_INS19_ILi3ELi4ELi3EEES1C_NSX_INSB_IJNSB_IJNSC_ILi64EEESD_EEENSB_IJS1D_NSC_ILi4EEEEEES1H_EEENSB_IJNSB_IJSE_NSC_ILi2048EEEEEENSB_IJS1T_NSC_ILi512EEEEEENSB_IJSZ_NSC_ILi4096EEEEEEEEEEEEEvEEEENS_8epilogue10collective6detail29Sm90TmaWarpSpecializedAdapterINS2A_15DefaultEpilogueISN_NSB_IJNSB_IJlllEEESE_SZ_EEES2F_NS29_6thread17LinearCombinationISN_Li1EffLNS2G_9ScaleType4KindE0ELNS_15FloatRoundStyleE2ESN_EENS_4gemm15EpilogueDefaultEEEEEvvEEEEvNT_6ParamsE --------------------------
	.section	.nv.constant0._ZN7cutlass13device_kernelINS_4conv6kernel13ConvUniversalINS1_16ConvProblemShapeILNS1_8OperatorE1ELi2EEENS1_10collective14CollectiveConvINS1_46MainloopSm90TmaGmmaWarpSpecializedImplicitGemmILS5_1ELi9ELi2EN4cute5tupleIJNSA_1CILi2EEENSC_ILi1EEESE_EEENS1_36KernelImplicitTmaWarpSpecializedSm90ELi1EEENSB_IJNSC_ILi256EEENSC_ILi128EEENSB_IJNSC_ILi32EEEEEEEEENS_6half_tESN_NSA_8TiledMMAINSA_8MMA_AtomIJNSA_4SM904GMMA26MMA_64x128x16_F32F16F16_SSILNSR_5MajorE0ELST_1ELNSR_7ScaleInE1ELSU_1EEEEEENSA_6LayoutINSB_IJSE_SE_SE_EEENSB_IJNSC_ILi0EEESZ_SZ_EEEEENSB_IJNSA_10UnderscoreES12_S12_EEEEENS7_6detail26Sm90ImplicitGemmTileTraitsINSA_20SM90_TMA_LOAD_IM2COLENSA_14ComposedLayoutINSA_7SwizzleILi2ELi4ELi3EEENSA_18smem_ptr_flag_bitsILi16EEENSX_INSB_IJNSB_IJNSC_ILi8EEESK_EEENSB_IJSK_SE_EEENSB_IJSE_NSC_ILi9EEEEEEEEENSB_IJNSB_IJSK_SI_EEENSB_IJSE_SZ_EEENSB_IJSZ_NSC_ILi8192EEEEEEEEEEEEEvEENS16_INSA_23SM90_TMA_LOAD_MULTICASTENS18_INS19_ILi3ELi4ELi3EEES1C_NSX_INSB_IJNSB_IJNSC_ILi64EEESD_EEENSB_IJS1D_NSC_ILi4EEEEEES1H_EEENSB_IJNSB_IJSE_NSC_ILi2048EEEEEENSB_IJS1T_NSC_ILi512EEEEEENSB_IJSZ_NSC_ILi4096EEEEEEEEEEEEEvEEEENS_8epilogue10collective6detail29Sm90TmaWarpSpecializedAdapterINS2A_15DefaultEpilogueISN_NSB_IJNSB_IJlllEEESE_SZ_EEES2F_NS29_6thread17LinearCombinationISN_Li1EffLNS2G_9ScaleType4KindE0ELNS_15FloatRoundStyleE2ESN_EENS_4gemm15EpilogueDefaultEEEEEvvEEEEvNT_6ParamsE,"a",@progbits
	.sectionflags	@""
	.align	4
.nv.constant0._ZN7cutlass13device_kernelINS_4conv6kernel13ConvUniversalINS1_16ConvProblemShapeILNS1_8OperatorE1ELi2EEENS1_10collective14CollectiveConvINS1_46MainloopSm90TmaGmmaWarpSpecializedImplicitGemmILS5_1ELi9ELi2EN4cute5tupleIJNSA_1CILi2EEENSC_ILi1EEESE_EEENS1_36KernelImplicitTmaWarpSpecializedSm90ELi1EEENSB_IJNSC_ILi256EEENSC_ILi128EEENSB_IJNSC_ILi32EEEEEEEEENS_6half_tESN_NSA_8TiledMMAINSA_8MMA_AtomIJNSA_4SM904GMMA26MMA_64x128x16_F32F16F16_SSILNSR_5MajorE0ELST_1ELNSR_7ScaleInE1ELSU_1EEEEEENSA_6LayoutINSB_IJSE_SE_SE_EEENSB_IJNSC_ILi0EEESZ_SZ_EEEEENSB_IJNSA_10UnderscoreES12_S12_EEEEENS7_6detail26Sm90ImplicitGemmTileTraitsINSA_20SM90_TMA_LOAD_IM2COLENSA_14ComposedLayoutINSA_7SwizzleILi2ELi4ELi3EEENSA_18smem_ptr_flag_bitsILi16EEENSX_INSB_IJNSB_IJNSC_ILi8EEESK_EEENSB_IJSK_SE_EEENSB_IJSE_NSC_ILi9EEEEEEEEENSB_IJNSB_IJSK_SI_EEENSB_IJSE_SZ_EEENSB_IJSZ_NSC_ILi8192EEEEEEEEEEEEEvEENS16_INSA_23SM90_TMA_LOAD_MULTICASTENS18_INS19_ILi3ELi4ELi3EEES1C_NSX_INSB_IJNSB_IJNSC_ILi64EEESD_EEENSB_IJS1D_NSC_ILi4EEEEEES1H_EEENSB_IJNSB_IJSE_NSC_ILi2048EEEEEENSB_IJS1T_NSC_ILi512EEEEEENSB_IJSZ_NSC_ILi4096EEEEEEEEEEEEEvEEEENS_8epilogue10collective6detail29Sm90TmaWarpSpecializedAdapterINS2A_15DefaultEpilogueISN_NSB_IJNSB_IJlllEEESE_SZ_EEES2F_NS29_6thread17LinearCombinationISN_Li1EffLNS2G_9ScaleType4KindE0ELNS_15FloatRoundStyleE2ESN_EENS_4gemm15EpilogueDefaultEEEEEvvEEEEvNT_6ParamsE:
	.zero		1536


//--------------------- SYMBOLS --------------------------

	.type		.nv.reservedSmem.offset0,@object
	.size		.nv.reservedSmem.offset0,0x4
